//
// Generated by NVIDIA NVVM Compiler
//
// Compiler Build ID: CL-36424714
// Cuda compilation tools, release 13.0, V13.0.88
// Based on NVVM 20.0.0
//

.version 9.0
.target sm_100
.address_size 64

	// .globl	_Z9fill2DIdxPfS_S_i
// _ZZ18matmulKernelSharedPfS_S_iiiE2As has been demoted
// _ZZ18matmulKernelSharedPfS_S_iiiE2Bs has been demoted

.visible .entry _Z9fill2DIdxPfS_S_i(
	.param .u64 .ptr .align 1 _Z9fill2DIdxPfS_S_i_param_0,
	.param .u64 .ptr .align 1 _Z9fill2DIdxPfS_S_i_param_1,
	.param .u64 .ptr .align 1 _Z9fill2DIdxPfS_S_i_param_2,
	.param .u32 _Z9fill2DIdxPfS_S_i_param_3
)
{
	.reg .b32 	%r<11>;
	.reg .b32 	%f<2>;
	.reg .b64 	%rd<5>;

	ld.param.u64 	%rd1, [_Z9fill2DIdxPfS_S_i_param_2];
	cvta.to.global.u64 	%rd2, %rd1;
	mov.u32 	%r1, %ntid.x;
	mov.u32 	%r2, %ctaid.x;
	mov.u32 	%r3, %tid.x;
	mov.u32 	%r4, %ntid.y;
	mov.u32 	%r5, %ctaid.y;
	mov.u32 	%r6, %tid.y;
	mad.lo.s32 	%r7, %r4, %r5, %r6;
	mov.u32 	%r8, %nctaid.x;
	mad.lo.s32 	%r9, %r7, %r8, %r2;
	mad.lo.s32 	%r10, %r9, %r1, %r3;
	cvt.rn.f32.s32 	%f1, %r10;
	mul.wide.s32 	%rd3, %r10, 4;
	add.s64 	%rd4, %rd2, %rd3;
	st.global.f32 	[%rd4], %f1;
	ret;

}
	// .globl	_Z17matmulKernelNaivePfS_S_iii
.visible .entry _Z17matmulKernelNaivePfS_S_iii(
	.param .u64 .ptr .align 1 _Z17matmulKernelNaivePfS_S_iii_param_0,
	.param .u64 .ptr .align 1 _Z17matmulKernelNaivePfS_S_iii_param_1,
	.param .u64 .ptr .align 1 _Z17matmulKernelNaivePfS_S_iii_param_2,
	.param .u32 _Z17matmulKernelNaivePfS_S_iii_param_3,
	.param .u32 _Z17matmulKernelNaivePfS_S_iii_param_4,
	.param .u32 _Z17matmulKernelNaivePfS_S_iii_param_5
)
{
	.reg .pred 	%p<13>;
	.reg .b32 	%r<44>;
	.reg .b32 	%f<68>;
	.reg .b64 	%rd<40>;

	ld.param.u64 	%rd5, [_Z17matmulKernelNaivePfS_S_iii_param_0];
	ld.param.u64 	%rd6, [_Z17matmulKernelNaivePfS_S_iii_param_1];
	ld.param.u64 	%rd4, [_Z17matmulKernelNaivePfS_S_iii_param_2];
	ld.param.u32 	%r21, [_Z17matmulKernelNaivePfS_S_iii_param_3];
	ld.param.u32 	%r19, [_Z17matmulKernelNaivePfS_S_iii_param_4];
	ld.param.u32 	%r20, [_Z17matmulKernelNaivePfS_S_iii_param_5];
	cvta.to.global.u64 	%rd1, %rd6;
	cvta.to.global.u64 	%rd2, %rd5;
	mov.u32 	%r22, %ntid.x;
	mov.u32 	%r23, %ctaid.x;
	mov.u32 	%r24, %tid.x;
	mad.lo.s32 	%r1, %r22, %r23, %r24;
	mov.u32 	%r25, %ntid.y;
	mov.u32 	%r26, %ctaid.y;
	mov.u32 	%r27, %tid.y;
	mad.lo.s32 	%r28, %r25, %r26, %r27;
	mul.lo.s32 	%r2, %r19, %r28;
	setp.ge.s32 	%p1, %r28, %r21;
	setp.ge.s32 	%p2, %r1, %r19;
	or.pred  	%p3, %p1, %p2;
	@%p3 bra 	$L__BB1_14;
	setp.lt.s32 	%p4, %r20, 1;
	mov.f32 	%f67, 0f00000000;
	@%p4 bra 	$L__BB1_13;
	and.b32  	%r3, %r20, 7;
	setp.lt.u32 	%p5, %r20, 8;
	mov.f32 	%f67, 0f00000000;
	mov.b32 	%r42, 0;
	@%p5 bra 	$L__BB1_5;
	and.b32  	%r42, %r20, 2147483640;
	neg.s32 	%r40, %r42;
	shl.b32 	%r6, %r19, 3;
	add.s64 	%rd3, %rd2, 16;
	mov.f32 	%f67, 0f00000000;
	mul.wide.s32 	%rd11, %r19, 4;
	mov.u32 	%r38, %r2;
	mov.u32 	%r39, %r1;
$L__BB1_4:
	.pragma "nounroll";
	mul.wide.s32 	%rd7, %r38, 4;
	add.s64 	%rd8, %rd3, %rd7;
	ld.global.f32 	%f17, [%rd8+-16];
	mul.wide.s32 	%rd9, %r39, 4;
	add.s64 	%rd10, %rd1, %rd9;
	ld.global.f32 	%f18, [%rd10];
	fma.rn.f32 	%f19, %f17, %f18, %f67;
	ld.global.f32 	%f20, [%rd8+-12];
	add.s64 	%rd12, %rd10, %rd11;
	ld.global.f32 	%f21, [%rd12];
	fma.rn.f32 	%f22, %f20, %f21, %f19;
	ld.global.f32 	%f23, [%rd8+-8];
	add.s64 	%rd13, %rd12, %rd11;
	ld.global.f32 	%f24, [%rd13];
	fma.rn.f32 	%f25, %f23, %f24, %f22;
	ld.global.f32 	%f26, [%rd8+-4];
	add.s64 	%rd14, %rd13, %rd11;
	ld.global.f32 	%f27, [%rd14];
	fma.rn.f32 	%f28, %f26, %f27, %f25;
	ld.global.f32 	%f29, [%rd8];
	add.s64 	%rd15, %rd14, %rd11;
	ld.global.f32 	%f30, [%rd15];
	fma.rn.f32 	%f31, %f29, %f30, %f28;
	ld.global.f32 	%f32, [%rd8+4];
	add.s64 	%rd16, %rd15, %rd11;
	ld.global.f32 	%f33, [%rd16];
	fma.rn.f32 	%f34, %f32, %f33, %f31;
	ld.global.f32 	%f35, [%rd8+8];
	add.s64 	%rd17, %rd16, %rd11;
	ld.global.f32 	%f36, [%rd17];
	fma.rn.f32 	%f37, %f35, %f36, %f34;
	ld.global.f32 	%f38, [%rd8+12];
	add.s64 	%rd18, %rd17, %rd11;
	ld.global.f32 	%f39, [%rd18];
	fma.rn.f32 	%f67, %f38, %f39, %f37;
	add.s32 	%r40, %r40, 8;
	add.s32 	%r39, %r39, %r6;
	add.s32 	%r38, %r38, 8;
	setp.ne.s32 	%p6, %r40, 0;
	@%p6 bra 	$L__BB1_4;
$L__BB1_5:
	setp.eq.s32 	%p7, %r3, 0;
	@%p7 bra 	$L__BB1_13;
	and.b32  	%r14, %r20, 3;
	setp.lt.u32 	%p8, %r3, 4;
	@%p8 bra 	$L__BB1_8;
	add.s32 	%r30, %r42, %r2;
	mul.wide.s32 	%rd19, %r30, 4;
	add.s64 	%rd20, %rd2, %rd19;
	ld.global.f32 	%f41, [%rd20];
	mad.lo.s32 	%r31, %r42, %r19, %r1;
	mul.wide.s32 	%rd21, %r31, 4;
	add.s64 	%rd22, %rd1, %rd21;
	ld.global.f32 	%f42, [%rd22];
	fma.rn.f32 	%f43, %f41, %f42, %f67;
	ld.global.f32 	%f44, [%rd20+4];
	mul.wide.s32 	%rd23, %r19, 4;
	add.s64 	%rd24, %rd22, %rd23;
	ld.global.f32 	%f45, [%rd24];
	fma.rn.f32 	%f46, %f44, %f45, %f43;
	ld.global.f32 	%f47, [%rd20+8];
	add.s64 	%rd25, %rd24, %rd23;
	ld.global.f32 	%f48, [%rd25];
	fma.rn.f32 	%f49, %f47, %f48, %f46;
	ld.global.f32 	%f50, [%rd20+12];
	add.s64 	%rd26, %rd25, %rd23;
	ld.global.f32 	%f51, [%rd26];
	fma.rn.f32 	%f67, %f50, %f51, %f49;
	add.s32 	%r42, %r42, 4;
$L__BB1_8:
	setp.eq.s32 	%p9, %r14, 0;
	@%p9 bra 	$L__BB1_13;
	setp.eq.s32 	%p10, %r14, 1;
	@%p10 bra 	$L__BB1_11;
	add.s32 	%r32, %r42, %r2;
	mul.wide.s32 	%rd27, %r32, 4;
	add.s64 	%rd28, %rd2, %rd27;
	ld.global.f32 	%f53, [%rd28];
	mad.lo.s32 	%r33, %r42, %r19, %r1;
	mul.wide.s32 	%rd29, %r33, 4;
	add.s64 	%rd30, %rd1, %rd29;
	ld.global.f32 	%f54, [%rd30];
	fma.rn.f32 	%f55, %f53, %f54, %f67;
	ld.global.f32 	%f56, [%rd28+4];
	mul.wide.s32 	%rd31, %r19, 4;
	add.s64 	%rd32, %rd30, %rd31;
	ld.global.f32 	%f57, [%rd32];
	fma.rn.f32 	%f67, %f56, %f57, %f55;
	add.s32 	%r42, %r42, 2;
$L__BB1_11:
	and.b32  	%r34, %r20, 1;
	setp.eq.b32 	%p11, %r34, 1;
	not.pred 	%p12, %p11;
	@%p12 bra 	$L__BB1_13;
	add.s32 	%r35, %r42, %r2;
	mul.wide.s32 	%rd33, %r35, 4;
	add.s64 	%rd34, %rd2, %rd33;
	ld.global.f32 	%f58, [%rd34];
	mad.lo.s32 	%r36, %r42, %r19, %r1;
	mul.wide.s32 	%rd35, %r36, 4;
	add.s64 	%rd36, %rd1, %rd35;
	ld.global.f32 	%f59, [%rd36];
	fma.rn.f32 	%f67, %f58, %f59, %f67;
$L__BB1_13:
	add.s32 	%r37, %r2, %r1;
	cvta.to.global.u64 	%rd37, %rd4;
	mul.wide.s32 	%rd38, %r37, 4;
	add.s64 	%rd39, %rd37, %rd38;
	st.global.f32 	[%rd39], %f67;
$L__BB1_14:
	ret;

}
	// .globl	_Z18matmulKernelSharedPfS_S_iii
.visible .entry _Z18matmulKernelSharedPfS_S_iii(
	.param .u64 .ptr .align 1 _Z18matmulKernelSharedPfS_S_iii_param_0,
	.param .u64 .ptr .align 1 _Z18matmulKernelSharedPfS_S_iii_param_1,
	.param .u64 .ptr .align 1 _Z18matmulKernelSharedPfS_S_iii_param_2,
	.param .u32 _Z18matmulKernelSharedPfS_S_iii_param_3,
	.param .u32 _Z18matmulKernelSharedPfS_S_iii_param_4,
	.param .u32 _Z18matmulKernelSharedPfS_S_iii_param_5
)
{
	.reg .pred 	%p<9>;
	.reg .b32 	%r<47>;
	.reg .b32 	%f<105>;
	.reg .b64 	%rd<13>;
	// demoted variable
	.shared .align 4 .b8 _ZZ18matmulKernelSharedPfS_S_iiiE2As[4096];
	// demoted variable
	.shared .align 4 .b8 _ZZ18matmulKernelSharedPfS_S_iiiE2Bs[4096];
	ld.param.u64 	%rd3, [_Z18matmulKernelSharedPfS_S_iii_param_0];
	ld.param.u64 	%rd4, [_Z18matmulKernelSharedPfS_S_iii_param_1];
	ld.param.u64 	%rd5, [_Z18matmulKernelSharedPfS_S_iii_param_2];
	ld.param.u32 	%r23, [_Z18matmulKernelSharedPfS_S_iii_param_3];
	ld.param.u32 	%r24, [_Z18matmulKernelSharedPfS_S_iii_param_4];
	ld.param.u32 	%r25, [_Z18matmulKernelSharedPfS_S_iii_param_5];
	mov.u32 	%r26, %ntid.x;
	mov.u32 	%r27, %ctaid.x;
	mov.u32 	%r42, %tid.x;
	mad.lo.s32 	%r2, %r26, %r27, %r42;
	mov.u32 	%r28, %ntid.y;
	mov.u32 	%r29, %ctaid.y;
	mov.u32 	%r44, %tid.y;
	mad.lo.s32 	%r4, %r28, %r29, %r44;
	add.s32 	%r30, %r25, 62;
	setp.lt.u32 	%p1, %r30, 63;
	mov.f32 	%f104, 0f00000000;
	@%p1 bra 	$L__BB2_7;
	add.s32 	%r31, %r25, 31;
	shr.s32 	%r32, %r31, 31;
	shr.u32 	%r33, %r32, 27;
	add.s32 	%r34, %r31, %r33;
	shr.s32 	%r35, %r34, 5;
	shl.b32 	%r36, %r44, 7;
	mov.u32 	%r37, _ZZ18matmulKernelSharedPfS_S_iiiE2As;
	add.s32 	%r5, %r37, %r36;
	shl.b32 	%r38, %r42, 2;
	add.s32 	%r6, %r5, %r38;
	mov.u32 	%r39, _ZZ18matmulKernelSharedPfS_S_iiiE2Bs;
	add.s32 	%r8, %r39, %r38;
	add.s32 	%r7, %r8, %r36;
	max.u32 	%r40, %r35, 1;
	neg.s32 	%r46, %r40;
	mad.lo.s32 	%r45, %r44, %r24, %r2;
	shl.b32 	%r11, %r24, 5;
	mad.lo.s32 	%r43, %r25, %r4, %r42;
	cvta.to.global.u64 	%rd1, %rd3;
	cvta.to.global.u64 	%rd2, %rd4;
	mov.f32 	%f104, 0f00000000;
$L__BB2_2:
	setp.ge.s32 	%p2, %r4, %r23;
	setp.ge.u32 	%p3, %r42, %r25;
	or.pred  	%p4, %p2, %p3;
	@%p4 bra 	$L__BB2_4;
	mul.wide.s32 	%rd6, %r43, 4;
	add.s64 	%rd7, %rd1, %rd6;
	ld.global.f32 	%f6, [%rd7];
	st.shared.f32 	[%r6], %f6;
$L__BB2_4:
	setp.ge.s32 	%p5, %r2, %r24;
	setp.ge.u32 	%p6, %r44, %r25;
	or.pred  	%p7, %p5, %p6;
	@%p7 bra 	$L__BB2_6;
	mul.wide.s32 	%rd8, %r45, 4;
	add.s64 	%rd9, %rd2, %rd8;
	ld.global.f32 	%f7, [%rd9];
	st.shared.f32 	[%r7], %f7;
$L__BB2_6:
	bar.sync 	0;
	ld.shared.f32 	%f8, [%r5];
	ld.shared.f32 	%f9, [%r8];
	fma.rn.f32 	%f10, %f8, %f9, %f104;
	ld.shared.f32 	%f11, [%r5+4];
	ld.shared.f32 	%f12, [%r8+128];
	fma.rn.f32 	%f13, %f11, %f12, %f10;
	ld.shared.f32 	%f14, [%r5+8];
	ld.shared.f32 	%f15, [%r8+256];
	fma.rn.f32 	%f16, %f14, %f15, %f13;
	ld.shared.f32 	%f17, [%r5+12];
	ld.shared.f32 	%f18, [%r8+384];
	fma.rn.f32 	%f19, %f17, %f18, %f16;
	ld.shared.f32 	%f20, [%r5+16];
	ld.shared.f32 	%f21, [%r8+512];
	fma.rn.f32 	%f22, %f20, %f21, %f19;
	ld.shared.f32 	%f23, [%r5+20];
	ld.shared.f32 	%f24, [%r8+640];
	fma.rn.f32 	%f25, %f23, %f24, %f22;
	ld.shared.f32 	%f26, [%r5+24];
	ld.shared.f32 	%f27, [%r8+768];
	fma.rn.f32 	%f28, %f26, %f27, %f25;
	ld.shared.f32 	%f29, [%r5+28];
	ld.shared.f32 	%f30, [%r8+896];
	fma.rn.f32 	%f31, %f29, %f30, %f28;
	ld.shared.f32 	%f32, [%r5+32];
	ld.shared.f32 	%f33, [%r8+1024];
	fma.rn.f32 	%f34, %f32, %f33, %f31;
	ld.shared.f32 	%f35, [%r5+36];
	ld.shared.f32 	%f36, [%r8+1152];
	fma.rn.f32 	%f37, %f35, %f36, %f34;
	ld.shared.f32 	%f38, [%r5+40];
	ld.shared.f32 	%f39, [%r8+1280];
	fma.rn.f32 	%f40, %f38, %f39, %f37;
	ld.shared.f32 	%f41, [%r5+44];
	ld.shared.f32 	%f42, [%r8+1408];
	fma.rn.f32 	%f43, %f41, %f42, %f40;
	ld.shared.f32 	%f44, [%r5+48];
	ld.shared.f32 	%f45, [%r8+1536];
	fma.rn.f32 	%f46, %f44, %f45, %f43;
	ld.shared.f32 	%f47, [%r5+52];
	ld.shared.f32 	%f48, [%r8+1664];
	fma.rn.f32 	%f49, %f47, %f48, %f46;
	ld.shared.f32 	%f50, [%r5+56];
	ld.shared.f32 	%f51, [%r8+1792];
	fma.rn.f32 	%f52, %f50, %f51, %f49;
	ld.shared.f32 	%f53, [%r5+60];
	ld.shared.f32 	%f54, [%r8+1920];
	fma.rn.f32 	%f55, %f53, %f54, %f52;
	ld.shared.f32 	%f56, [%r5+64];
	ld.shared.f32 	%f57, [%r8+2048];
	fma.rn.f32 	%f58, %f56, %f57, %f55;
	ld.shared.f32 	%f59, [%r5+68];
	ld.shared.f32 	%f60, [%r8+2176];
	fma.rn.f32 	%f61, %f59, %f60, %f58;
	ld.shared.f32 	%f62, [%r5+72];
	ld.shared.f32 	%f63, [%r8+2304];
	fma.rn.f32 	%f64, %f62, %f63, %f61;
	ld.shared.f32 	%f65, [%r5+76];
	ld.shared.f32 	%f66, [%r8+2432];
	fma.rn.f32 	%f67, %f65, %f66, %f64;
	ld.shared.f32 	%f68, [%r5+80];
	ld.shared.f32 	%f69, [%r8+2560];
	fma.rn.f32 	%f70, %f68, %f69, %f67;
	ld.shared.f32 	%f71, [%r5+84];
	ld.shared.f32 	%f72, [%r8+2688];
	fma.rn.f32 	%f73, %f71, %f72, %f70;
	ld.shared.f32 	%f74, [%r5+88];
	ld.shared.f32 	%f75, [%r8+2816];
	fma.rn.f32 	%f76, %f74, %f75, %f73;
	ld.shared.f32 	%f77, [%r5+92];
	ld.shared.f32 	%f78, [%r8+2944];
	fma.rn.f32 	%f79, %f77, %f78, %f76;
	ld.shared.f32 	%f80, [%r5+96];
	ld.shared.f32 	%f81, [%r8+3072];
	fma.rn.f32 	%f82, %f80, %f81, %f79;
	ld.shared.f32 	%f83, [%r5+100];
	ld.shared.f32 	%f84, [%r8+3200];
	fma.rn.f32 	%f85, %f83, %f84, %f82;
	ld.shared.f32 	%f86, [%r5+104];
	ld.shared.f32 	%f87, [%r8+3328];
	fma.rn.f32 	%f88, %f86, %f87, %f85;
	ld.shared.f32 	%f89, [%r5+108];
	ld.shared.f32 	%f90, [%r8+3456];
	fma.rn.f32 	%f91, %f89, %f90, %f88;
	ld.shared.f32 	%f92, [%r5+112];
	ld.shared.f32 	%f93, [%r8+3584];
	fma.rn.f32 	%f94, %f92, %f93, %f91;
	ld.shared.f32 	%f95, [%r5+116];
	ld.shared.f32 	%f96, [%r8+3712];
	fma.rn.f32 	%f97, %f95, %f96, %f94;
	ld.shared.f32 	%f98, [%r5+120];
	ld.shared.f32 	%f99, [%r8+3840];
	fma.rn.f32 	%f100, %f98, %f99, %f97;
	ld.shared.f32 	%f101, [%r5+124];
	ld.shared.f32 	%f102, [%r8+3968];
	fma.rn.f32 	%f104, %f101, %f102, %f100;
	bar.sync 	0;
	add.s32 	%r46, %r46, 1;
	setp.ne.s32 	%p8, %r46, 0;
	add.s32 	%r45, %r45, %r11;
	add.s32 	%r44, %r44, 32;
	add.s32 	%r43, %r43, 32;
	add.s32 	%r42, %r42, 32;
	@%p8 bra 	$L__BB2_2;
$L__BB2_7:
	cvta.to.global.u64 	%rd10, %rd5;
	mad.lo.s32 	%r41, %r24, %r4, %r2;
	mul.wide.s32 	%rd11, %r41, 4;
	add.s64 	%rd12, %rd10, %rd11;
	st.global.f32 	[%rd12], %f104;
	ret;

}


// ===== COMPILED SASS (sm_100) =====

	.target	sm_100

	.elftype	@"ET_EXEC"


//--------------------- .note.nv.tkinfo           --------------------------
	.section	.note.nv.tkinfo,"",@"SHT_NOTE"
	.sectionflags	@"SHF_NOTE_NV_TKINFO"
	.tkinfo
        /*0018*/ 	.word	0x00000002
        /*0030*/ 	.string	""
        /*0030*/ 	.string	"ptxas"
        /*0030*/ 	.string	"Cuda compilation tools, release 13.0, V13.0.88"
        /*0030*/ 	.string	"Build cuda_13.0.r13.0/compiler.36424714_0"
        /*0030*/ 	.string	"-arch sm_100 -m 64 "



//--------------------- .note.nv.cuinfo           --------------------------
	.section	.note.nv.cuinfo,"",@"SHT_NOTE"
	.sectionflags	@"SHF_NOTE_NV_CUINFO"
        /*0018*/ 	.short	0x0002
        /*001a*/ 	.short	0x0064
        /*001c*/ 	.short	0x0082
	.zero		2


//--------------------- .nv.info                  --------------------------
	.section	.nv.info,"",@"SHT_CUDA_INFO"
	.align	4


	//----- nvinfo : EIATTR_REGCOUNT
	.align		4
        /*0000*/ 	.byte	0x04, 0x2f
        /*0002*/ 	.short	(.L_1 - .L_0)
	.align		4
.L_0:
        /*0004*/ 	.word	index@(_Z9fill2DIdxPfS_S_i)
        /*0008*/ 	.word	0x0000000c


	//----- nvinfo : EIATTR_FRAME_SIZE
	.align		4
.L_1:
        /*000c*/ 	.byte	0x04, 0x11
        /*000e*/ 	.short	(.L_3 - .L_2)
	.align		4
.L_2:
        /*0010*/ 	.word	index@(_Z9fill2DIdxPfS_S_i)
        /*0014*/ 	.word	0x00000000


	//----- nvinfo : EIATTR_REGCOUNT
	.align		4
.L_3:
        /*0018*/ 	.byte	0x04, 0x2f
        /*001a*/ 	.short	(.L_5 - .L_4)
	.align		4
.L_4:
        /*001c*/ 	.word	index@(_Z17matmulKernelNaivePfS_S_iii)
        /*0020*/ 	.word	0x00000020


	//----- nvinfo : EIATTR_FRAME_SIZE
	.align		4
.L_5:
        /*0024*/ 	.byte	0x04, 0x11
        /*0026*/ 	.short	(.L_7 - .L_6)
	.align		4
.L_6:
        /*0028*/ 	.word	index@(_Z17matmulKernelNaivePfS_S_iii)
        /*002c*/ 	.word	0x00000000


	//----- nvinfo : EIATTR_REGCOUNT
	.align		4
.L_7:
        /*0030*/ 	.byte	0x04, 0x2f
        /*0032*/ 	.short	(.L_9 - .L_8)
	.align		4
.L_8:
        /*0034*/ 	.word	index@(_Z18matmulKernelSharedPfS_S_iii)
        /*0038*/ 	.word	0x00000020


	//----- nvinfo : EIATTR_FRAME_SIZE
	.align		4
.L_9:
        /*003c*/ 	.byte	0x04, 0x11
        /*003e*/ 	.short	(.L_11 - .L_10)
	.align		4
.L_10:
        /*0040*/ 	.word	index@(_Z18matmulKernelSharedPfS_S_iii)
        /*0044*/ 	.word	0x00000000


	//----- nvinfo : EIATTR_MIN_STACK_SIZE
	.align		4
.L_11:
        /*0048*/ 	.byte	0x04, 0x12
        /*004a*/ 	.short	(.L_13 - .L_12)
	.align		4
.L_12:
        /*004c*/ 	.word	index@(_Z18matmulKernelSharedPfS_S_iii)
        /*0050*/ 	.word	0x00000000


	//----- nvinfo : EIATTR_MIN_STACK_SIZE
	.align		4
.L_13:
        /*0054*/ 	.byte	0x04, 0x12
        /*0056*/ 	.short	(.L_15 - .L_14)
	.align		4
.L_14:
        /*0058*/ 	.word	index@(_Z17matmulKernelNaivePfS_S_iii)
        /*005c*/ 	.word	0x00000000


	//----- nvinfo : EIATTR_MIN_STACK_SIZE
	.align		4
.L_15:
        /*0060*/ 	.byte	0x04, 0x12
        /*0062*/ 	.short	(.L_17 - .L_16)
	.align		4
.L_16:
        /*0064*/ 	.word	index@(_Z9fill2DIdxPfS_S_i)
        /*0068*/ 	.word	0x00000000
.L_17:


//--------------------- .nv.compat                --------------------------
	.section	.nv.compat,"",@"SHT_CUDA_COMPAT_INFO"
	.align	4
        /*0000*/ 	.byte	0x02, 0x09, 0x00, 0x00, 0x02, 0x02, 0x01, 0x00, 0x02, 0x05, 0x05, 0x00, 0x03, 0x07, 0x01, 0x01
        /*0010*/ 	.byte	0x02, 0x03, 0x00, 0x00, 0x02, 0x06, 0x01, 0x00, 0x04, 0x0b, 0x08, 0x00, 0x09, 0x00, 0x00, 0x00
        /*0020*/ 	.byte	0x00, 0x00, 0x00, 0x00


//--------------------- .nv.info._Z18matmulKernelSharedPfS_S_iii --------------------------
	.section	.nv.info._Z18matmulKernelSharedPfS_S_iii,"",@"SHT_CUDA_INFO"
	.sectionflags	@""
	.align	4


	//----- nvinfo : EIATTR_CUDA_API_VERSION
	.align		4
        /*0000*/ 	.byte	0x04, 0x37
        /*0002*/ 	.short	(.L_19 - .L_18)
.L_18:
        /*0004*/ 	.word	0x00000082


	//----- nvinfo : EIATTR_KPARAM_INFO
	.align		4
.L_19:
        /*0008*/ 	.byte	0x04, 0x17
        /*000a*/ 	.short	(.L_21 - .L_20)
.L_20:
        /*000c*/ 	.word	0x00000000
        /*0010*/ 	.short	0x0005
        /*0012*/ 	.short	0x0020
        /*0014*/ 	.byte	0x00, 0xf0, 0x11, 0x00


	//----- nvinfo : EIATTR_KPARAM_INFO
	.align		4
.L_21:
        /*0018*/ 	.byte	0x04, 0x17
        /*001a*/ 	.short	(.L_23 - .L_22)
.L_22:
        /*001c*/ 	.word	0x00000000
        /*0020*/ 	.short	0x0004
        /*0022*/ 	.short	0x001c
        /*0024*/ 	.byte	0x00, 0xf0, 0x11, 0x00


	//----- nvinfo : EIATTR_KPARAM_INFO
	.align		4
.L_23:
        /*0028*/ 	.byte	0x04, 0x17
        /*002a*/ 	.short	(.L_25 - .L_24)
.L_24:
        /*002c*/ 	.word	0x00000000
        /*0030*/ 	.short	0x0003
        /*0032*/ 	.short	0x0018
        /*0034*/ 	.byte	0x00, 0xf0, 0x11, 0x00


	//----- nvinfo : EIATTR_KPARAM_INFO
	.align		4
.L_25:
        /*0038*/ 	.byte	0x04, 0x17
        /*003a*/ 	.short	(.L_27 - .L_26)
.L_26:
        /*003c*/ 	.word	0x00000000
        /*0040*/ 	.short	0x0002
        /*0042*/ 	.short	0x0010
        /*0044*/ 	.byte	0x00, 0xf5, 0x21, 0x00


	//----- nvinfo : EIATTR_KPARAM_INFO
	.align		4
.L_27:
        /*0048*/ 	.byte	0x04, 0x17
        /*004a*/ 	.short	(.L_29 - .L_28)
.L_28:
        /*004c*/ 	.word	0x00000000
        /*0050*/ 	.short	0x0001
        /*0052*/ 	.short	0x0008
        /*0054*/ 	.byte	0x00, 0xf5, 0x21, 0x00


	//----- nvinfo : EIATTR_KPARAM_INFO
	.align		4
.L_29:
        /*0058*/ 	.byte	0x04, 0x17
        /*005a*/ 	.short	(.L_31 - .L_30)
.L_30:
        /*005c*/ 	.word	0x00000000
        /*0060*/ 	.short	0x0000
        /*0062*/ 	.short	0x0000
        /*0064*/ 	.byte	0x00, 0xf5, 0x21, 0x00


	//----- nvinfo : EIATTR_SPARSE_MMA_MASK
	.align		4
.L_31:
        /*0068*/ 	.byte	0x03, 0x50
        /*006a*/ 	.short	0x0000


	//----- nvinfo : EIATTR_MAXREG_COUNT
	.align		4
        /*006c*/ 	.byte	0x03, 0x1b
        /*006e*/ 	.short	0x00ff


	//----- nvinfo : EIATTR_NUM_BARRIERS
	.align		4
        /*0070*/ 	.byte	0x02, 0x4c
        /*0072*/ 	.byte	0x01
	.zero		1


	//----- nvinfo : EIATTR_MERCURY_ISA_VERSION
	.align		4
        /*0074*/ 	.byte	0x03, 0x5f
        /*0076*/ 	.short	0x0101


	//----- nvinfo : EIATTR_VRC_CTA_INIT_COUNT
	.align		4
        /*0078*/ 	.byte	0x02, 0x4a
	.zero		1
	.zero		1


	//----- nvinfo : EIATTR_EXIT_INSTR_OFFSETS
	.align		4
        /*007c*/ 	.byte	0x04, 0x1c
        /*007e*/ 	.short	(.L_33 - .L_32)


	//   ....[0]....
.L_32:
        /*0080*/ 	.word	0x00000880


	//----- nvinfo : EIATTR_CBANK_PARAM_SIZE
	.align		4
.L_33:
        /*0084*/ 	.byte	0x03, 0x19
        /*0086*/ 	.short	0x0024


	//----- nvinfo : EIATTR_PARAM_CBANK
	.align		4
        /*0088*/ 	.byte	0x04, 0x0a
        /*008a*/ 	.short	(.L_35 - .L_34)
	.align		4
.L_34:
        /*008c*/ 	.word	index@(.nv.constant0._Z18matmulKernelSharedPfS_S_iii)
        /*0090*/ 	.short	0x0380
        /*0092*/ 	.short	0x0024


	//----- nvinfo : EIATTR_SW_WAR
	.align		4
.L_35:
        /*0094*/ 	.byte	0x04, 0x36
        /*0096*/ 	.short	(.L_37 - .L_36)
.L_36:
        /*0098*/ 	.word	0x00000008
.L_37:


//--------------------- .nv.info._Z17matmulKernelNaivePfS_S_iii --------------------------
	.section	.nv.info._Z17matmulKernelNaivePfS_S_iii,"",@"SHT_CUDA_INFO"
	.sectionflags	@""
	.align	4


	//----- nvinfo : EIATTR_CUDA_API_VERSION
	.align		4
        /*0000*/ 	.byte	0x04, 0x37
        /*0002*/ 	.short	(.L_39 - .L_38)
.L_38:
        /*0004*/ 	.word	0x00000082


	//----- nvinfo : EIATTR_KPARAM_INFO
	.align		4
.L_39:
        /*0008*/ 	.byte	0x04, 0x17
        /*000a*/ 	.short	(.L_41 - .L_40)
.L_40:
        /*000c*/ 	.word	0x00000000
        /*0010*/ 	.short	0x0005
        /*0012*/ 	.short	0x0020
        /*0014*/ 	.byte	0x00, 0xf0, 0x11, 0x00


	//----- nvinfo : EIATTR_KPARAM_INFO
	.align		4
.L_41:
        /*0018*/ 	.byte	0x04, 0x17
        /*001a*/ 	.short	(.L_43 - .L_42)
.L_42:
        /*001c*/ 	.word	0x00000000
        /*0020*/ 	.short	0x0004
        /*0022*/ 	.short	0x001c
        /*0024*/ 	.byte	0x00, 0xf0, 0x11, 0x00


	//----- nvinfo : EIATTR_KPARAM_INFO
	.align		4
.L_43:
        /*0028*/ 	.byte	0x04, 0x17
        /*002a*/ 	.short	(.L_45 - .L_44)
.L_44:
        /*002c*/ 	.word	0x00000000
        /*0030*/ 	.short	0x0003
        /*0032*/ 	.short	0x0018
        /*0034*/ 	.byte	0x00, 0xf0, 0x11, 0x00


	//----- nvinfo : EIATTR_KPARAM_INFO
	.align		4
.L_45:
        /*0038*/ 	.byte	0x04, 0x17
        /*003a*/ 	.short	(.L_47 - .L_46)
.L_46:
        /*003c*/ 	.word	0x00000000
        /*0040*/ 	.short	0x0002
        /*0042*/ 	.short	0x0010
        /*0044*/ 	.byte	0x00, 0xf5, 0x21, 0x00


	//----- nvinfo : EIATTR_KPARAM_INFO
	.align		4
.L_47:
        /*0048*/ 	.byte	0x04, 0x17
        /*004a*/ 	.short	(.L_49 - .L_48)
.L_48:
        /*004c*/ 	.word	0x00000000
        /*0050*/ 	.short	0x0001
        /*0052*/ 	.short	0x0008
        /*0054*/ 	.byte	0x00, 0xf5, 0x21, 0x00


	//----- nvinfo : EIATTR_KPARAM_INFO
	.align		4
.L_49:
        /*0058*/ 	.byte	0x04, 0x17
        /*005a*/ 	.short	(.L_51 - .L_50)
.L_50:
        /*005c*/ 	.word	0x00000000
        /*0060*/ 	.short	0x0000
        /*0062*/ 	.short	0x0000
        /*0064*/ 	.byte	0x00, 0xf5, 0x21, 0x00


	//----- nvinfo : EIATTR_SPARSE_MMA_MASK
	.align		4
.L_51:
        /*0068*/ 	.byte	0x03, 0x50
        /*006a*/ 	.short	0x0000


	//----- nvinfo : EIATTR_MAXREG_COUNT
	.align		4
        /*006c*/ 	.byte	0x03, 0x1b
        /*006e*/ 	.short	0x00ff


	//----- nvinfo : EIATTR_MERCURY_ISA_VERSION
	.align		4
        /*0070*/ 	.byte	0x03, 0x5f
        /*0072*/ 	.short	0x0101


	//----- nvinfo : EIATTR_VRC_CTA_INIT_COUNT
	.align		4
        /*0074*/ 	.byte	0x02, 0x4a
	.zero		1
	.zero		1


	//----- nvinfo : EIATTR_EXIT_INSTR_OFFSETS
	.align		4
        /*0078*/ 	.byte	0x04, 0x1c
        /*007a*/ 	.short	(.L_53 - .L_52)


	//   ....[0]....
.L_52:
        /*007c*/ 	.word	0x000000c0


	//   ....[1]....
        /*0080*/ 	.word	0x00000840


	//----- nvinfo : EIATTR_CBANK_PARAM_SIZE
	.align		4
.L_53:
        /*0084*/ 	.byte	0x03, 0x19
        /*0086*/ 	.short	0x0024


	//----- nvinfo : EIATTR_PARAM_CBANK
	.align		4
        /*0088*/ 	.byte	0x04, 0x0a
        /*008a*/ 	.short	(.L_55 - .L_54)
	.align		4
.L_54:
        /*008c*/ 	.word	index@(.nv.constant0._Z17matmulKernelNaivePfS_S_iii)
        /*0090*/ 	.short	0x0380
        /*0092*/ 	.short	0x0024


	//----- nvinfo : EIATTR_SW_WAR
	.align		4
.L_55:
        /*0094*/ 	.byte	0x04, 0x36
        /*0096*/ 	.short	(.L_57 - .L_56)
.L_56:
        /*0098*/ 	.word	0x00000008
.L_57:


//--------------------- .nv.info._Z9fill2DIdxPfS_S_i --------------------------
	.section	.nv.info._Z9fill2DIdxPfS_S_i,"",@"SHT_CUDA_INFO"
	.sectionflags	@""
	.align	4


	//----- nvinfo : EIATTR_CUDA_API_VERSION
	.align		4
        /*0000*/ 	.byte	0x04, 0x37
        /*0002*/ 	.short	(.L_59 - .L_58)
.L_58:
        /*0004*/ 	.word	0x00000082


	//----- nvinfo : EIATTR_KPARAM_INFO
	.align		4
.L_59:
        /*0008*/ 	.byte	0x04, 0x17
        /*000a*/ 	.short	(.L_61 - .L_60)
.L_60:
        /*000c*/ 	.word	0x00000000
        /*0010*/ 	.short	0x0003
        /*0012*/ 	.short	0x0018
        /*0014*/ 	.byte	0x00, 0xf0, 0x11, 0x00


	//----- nvinfo : EIATTR_KPARAM_INFO
	.align		4
.L_61:
        /*0018*/ 	.byte	0x04, 0x17
        /*001a*/ 	.short	(.L_63 - .L_62)
.L_62:
        /*001c*/ 	.word	0x00000000
        /*0020*/ 	.short	0x0002
        /*0022*/ 	.short	0x0010
        /*0024*/ 	.byte	0x00, 0xf5, 0x21, 0x00


	//----- nvinfo : EIATTR_KPARAM_INFO
	.align		4
.L_63:
        /*0028*/ 	.byte	0x04, 0x17
        /*002a*/ 	.short	(.L_65 - .L_64)
.L_64:
        /*002c*/ 	.word	0x00000000
        /*0030*/ 	.short	0x0001
        /*0032*/ 	.short	0x0008
        /*0034*/ 	.byte	0x00, 0xf5, 0x21, 0x00


	//----- nvinfo : EIATTR_KPARAM_INFO
	.align		4
.L_65:
        /*0038*/ 	.byte	0x04, 0x17
        /*003a*/ 	.short	(.L_67 - .L_66)
.L_66:
        /*003c*/ 	.word	0x00000000
        /*0040*/ 	.short	0x0000
        /*0042*/ 	.short	0x0000
        /*0044*/ 	.byte	0x00, 0xf5, 0x21, 0x00


	//----- nvinfo : EIATTR_SPARSE_MMA_MASK
	.align		4
.L_67:
        /*0048*/ 	.byte	0x03, 0x50
        /*004a*/ 	.short	0x0000


	//----- nvinfo : EIATTR_MAXREG_COUNT
	.align		4
        /*004c*/ 	.byte	0x03, 0x1b
        /*004e*/ 	.short	0x00ff


	//----- nvinfo : EIATTR_MERCURY_ISA_VERSION
	.align		4
        /*0050*/ 	.byte	0x03, 0x5f
        /*0052*/ 	.short	0x0101


	//----- nvinfo : EIATTR_VRC_CTA_INIT_COUNT
	.align		4
        /*0054*/ 	.byte	0x02, 0x4a
	.zero		1
	.zero		1


	//----- nvinfo : EIATTR_EXIT_INSTR_OFFSETS
	.align		4
        /*0058*/ 	.byte	0x04, 0x1c
        /*005a*/ 	.short	(.L_69 - .L_68)


	//   ....[0]....
.L_68:
        /*005c*/ 	.word	0x00000100


	//----- nvinfo : EIATTR_CBANK_PARAM_SIZE
	.align		4
.L_69:
        /*0060*/ 	.byte	0x03, 0x19
        /*0062*/ 	.short	0x001c


	//----- nvinfo : EIATTR_PARAM_CBANK
	.align		4
        /*0064*/ 	.byte	0x04, 0x0a
        /*0066*/ 	.short	(.L_71 - .L_70)
	.align		4
.L_70:
        /*0068*/ 	.word	index@(.nv.constant0._Z9fill2DIdxPfS_S_i)
        /*006c*/ 	.short	0x0380
        /*006e*/ 	.short	0x001c


	//----- nvinfo : EIATTR_SW_WAR
	.align		4
.L_71:
        /*0070*/ 	.byte	0x04, 0x36
        /*0072*/ 	.short	(.L_73 - .L_72)
.L_72:
        /*0074*/ 	.word	0x00000008
.L_73:


//--------------------- .nv.callgraph             --------------------------
	.section	.nv.callgraph,"",@"SHT_CUDA_CALLGRAPH"
	.align	4
	.sectionentsize	8
	.align		4
        /*0000*/ 	.word	0x00000000
	.align		4
        /*0004*/ 	.word	0xffffffff
	.align		4
        /*0008*/ 	.word	0x00000000
	.align		4
        /*000c*/ 	.word	0xfffffffe
	.align		4
        /*0010*/ 	.word	0x00000000
	.align		4
        /*0014*/ 	.word	0xfffffffd
	.align		4
        /*0018*/ 	.word	0x00000000
	.align		4
        /*001c*/ 	.word	0xfffffffc


//--------------------- .text._Z18matmulKernelSharedPfS_S_iii --------------------------
	.section	.text._Z18matmulKernelSharedPfS_S_iii,"ax",@progbits
	.align	128
        .global         _Z18matmulKernelSharedPfS_S_iii
        .type           _Z18matmulKernelSharedPfS_S_iii,@function
        .size           _Z18matmulKernelSharedPfS_S_iii,(.L_x_9 - _Z18matmulKernelSharedPfS_S_iii)
        .other          _Z18matmulKernelSharedPfS_S_iii,@"STO_CUDA_ENTRY STV_DEFAULT"
_Z18matmulKernelSharedPfS_S_iii:
.text._Z18matmulKernelSharedPfS_S_iii:
[----:B------:R-:W-:Y:S01]  /*0000*/  LDC R1, c[0x0][0x37c] ;  /* 0x0000df00ff017b82 */ /* 0x000fe20000000800 */
[----:B------:R-:W0:Y:S01]  /*0010*/  LDCU UR10, c[0x0][0x3a0] ;  /* 0x00007400ff0a77ac */ /* 0x000e220008000800 */
[----:B------:R-:W1:Y:S01]  /*0020*/  S2R R18, SR_CTAID.X ;  /* 0x0000000000127919 */ /* 0x000e620000002500 */
[----:B------:R-:W-:Y:S01]  /*0030*/  HFMA2 R21, -RZ, RZ, 0, 0 ;  /* 0x00000000ff157431 */ /* 0x000fe200000001ff */
[----:B------:R-:W1:Y:S01]  /*0040*/  LDCU UR5, c[0x0][0x360] ;  /* 0x00006c00ff0577ac */ /* 0x000e620008000800 */
[----:B------:R-:W1:Y:S01]  /*0050*/  S2R R16, SR_TID.X ;  /* 0x0000000000107919 */ /* 0x000e620000002100 */
[----:B------:R-:W2:Y:S01]  /*0060*/  LDCU UR6, c[0x0][0x364] ;  /* 0x00006c80ff0677ac */ /* 0x000ea20008000800 */
[----:B------:R-:W2:Y:S01]  /*0070*/  S2R R19, SR_CTAID.Y ;  /* 0x0000000000137919 */ /* 0x000ea20000002600 */
[----:B------:R-:W3:Y:S01]  /*0080*/  LDCU.64 UR8, c[0x0][0x358] ;  /* 0x00006b00ff0877ac */ /* 0x000ee20008000a00 */
[----:B------:R-:W2:Y:S01]  /*0090*/  S2R R17, SR_TID.Y ;  /* 0x0000000000117919 */ /* 0x000ea20000002200 */
[----:B0-----:R-:W-:-:S04]  /*00a0*/  UIADD3 UR4, UPT, UPT, UR10, 0x3e, URZ ;  /* 0x0000003e0a047890 */ /* 0x001fc8000fffe0ff */
[----:B------:R-:W-:Y:S01]  /*00b0*/  UISETP.GE.U32.AND UP0, UPT, UR4, 0x3f, UPT ;  /* 0x0000003f0400788c */ /* 0x000fe2000bf06070 */
[----:B-1----:R-:W-:Y:S02]  /*00c0*/  IMAD R18, R18, UR5, R16 ;  /* 0x0000000512127c24 */ /* 0x002fe4000f8e0210 */
[----:B--2---:R-:W-:-:S06]  /*00d0*/  IMAD R19, R19, UR6, R17 ;  /* 0x0000000613137c24 */ /* 0x004fcc000f8e0211 */
[----:B---3--:R-:W-:Y:S05]  /*00e0*/  BRA.U !UP0, `(.L_x_0) ;  /* 0x0000000508d07547 */ /* 0x008fea000b800000 */
[----:B------:R-:W0:Y:S01]  /*00f0*/  S2UR UR7, SR_CgaCtaId ;  /* 0x00000000000779c3 */ /* 0x000e220000008800 */
[----:B------:R-:W-:Y:S01]  /*0100*/  UIADD3 UR4, UPT, UPT, UR10, 0x1f, URZ ;  /* 0x0000001f0a047890 */ /* 0x000fe2000fffe0ff */
[----:B------:R-:W-:Y:S01]  /*0110*/  MOV R21, RZ ;  /* 0x000000ff00157202 */ /* 0x000fe20000000f00 */
[----:B------:R-:W1:Y:S01]  /*0120*/  LDCU UR11, c[0x0][0x39c] ;  /* 0x00007380ff0b77ac */ /* 0x000e620008000800 */
[----:B------:R-:W-:Y:S01]  /*0130*/  IMAD R6, R19, UR10, R16 ;  /* 0x0000000a13067c24 */ /* 0x000fe2000f8e0210 */
[----:B------:R-:W-:-:S03]  /*0140*/  USHF.R.S32.HI UR5, URZ, 0x1f, UR4 ;  /* 0x0000001fff057899 */ /* 0x000fc60008011404 */
[----:B------:R-:W2:Y:S01]  /*0150*/  LDC R0, c[0x0][0x39c] ;  /* 0x0000e700ff007b82 */ /* 0x000ea20000000800 */
[----:B------:R-:W-:Y:S01]  /*0160*/  UMOV UR6, 0x400 ;  /* 0x0000040000067882 */ /* 0x000fe20000000000 */
[----:B------:R-:W3:Y:S01]  /*0170*/  LDCU UR13, c[0x0][0x3a0] ;  /* 0x00007400ff0d77ac */ /* 0x000ee20008000800 */
[----:B------:R-:W-:Y:S01]  /*0180*/  ULEA.HI UR5, UR5, UR4, URZ, 0x5 ;  /* 0x0000000405057291 */ /* 0x000fe2000f8f28ff */
[----:B------:R-:W4:Y:S03]  /*0190*/  LDCU UR12, c[0x0][0x398] ;  /* 0x00007300ff0c77ac */ /* 0x000f260008000800 */
[----:B------:R-:W-:Y:S01]  /*01a0*/  USHF.R.S32.HI UR5, URZ, 0x5, UR5 ;  /* 0x00000005ff057899 */ /* 0x000fe20008011405 */
[----:B-1----:R-:W-:Y:S01]  /*01b0*/  IMAD R7, R17, UR11, R18 ;  /* 0x0000000b11077c24 */ /* 0x002fe2000f8e0212 */
[----:B0-----:R-:W-:Y:S02]  /*01c0*/  ULEA UR4, UR7, UR6, 0x18 ;  /* 0x0000000607047291 */ /* 0x001fe4000f8ec0ff */
[----:B------:R-:W-:-:S02]  /*01d0*/  UIADD3 UR6, UPT, UPT, UR6, 0x1000, URZ ;  /* 0x0000100006067890 */ /* 0x000fc4000fffe0ff */
[----:B------:R-:W-:Y:S02]  /*01e0*/  UISETP.LT.U32.AND UP0, UPT, UR5, 0x1, UPT ;  /* 0x000000010500788c */ /* 0x000fe4000bf01070 */
[----:B------:R-:W-:Y:S01]  /*01f0*/  ULEA UR6, UR7, UR6, 0x18 ;  /* 0x0000000607067291 */ /* 0x000fe2000f8ec0ff */
[----:B------:R-:W-:Y:S01]  /*0200*/  LEA R5, R17, UR4, 0x7 ;  /* 0x0000000411057c11 */ /* 0x000fe2000f8e38ff */
[----:B------:R-:W-:-:S03]  /*0210*/  USEL UR5, UR5, 0x1, !UP0 ;  /* 0x0000000105057887 */ /* 0x000fc6000c000000 */
[C---:B------:R-:W-:Y:S01]  /*0220*/  LEA R4, R16.reuse, R5, 0x2 ;  /* 0x0000000510047211 */ /* 0x040fe200078e10ff */
[----:B------:R-:W-:Y:S01]  /*0230*/  UIADD3 UR5, UPT, UPT, -UR5, URZ, URZ ;  /* 0x000000ff05057290 */ /* 0x000fe2000fffe1ff */
[----:B------:R-:W-:-:S04]  /*0240*/  LEA R2, R16, UR6, 0x2 ;  /* 0x0000000610027c11 */ /* 0x000fc8000f8e10ff */
[----:B---34-:R-:W-:-:S07]  /*0250*/  LEA R3, R17, R2, 0x7 ;  /* 0x0000000211037211 */ /* 0x018fce00078e38ff */
.L_x_1:
[----:B------:R-:W-:Y:S02]  /*0260*/  ISETP.GE.U32.AND P1, PT, R16, UR13, PT ;  /* 0x0000000d10007c0c */ /* 0x000fe4000bf26070 */
[----:B------:R-:W-:Y:S02]  /*0270*/  ISETP.GE.U32.AND P0, PT, R17, UR13, PT ;  /* 0x0000000d11007c0c */ /* 0x000fe4000bf06070 */
[----:B------:R-:W-:Y:S02]  /*0280*/  ISETP.GE.OR P1, PT, R19, UR12, P1 ;  /* 0x0000000c13007c0c */ /* 0x000fe40008f26670 */
[----:B--2---:R-:W-:-:S11]  /*0290*/  ISETP.GE.OR P0, PT, R18, R0, P0 ;  /* 0x000000001200720c */ /* 0x004fd60000706670 */
[----:B------:R-:W0:Y:S08]  /*02a0*/  @!P1 LDC.64 R8, c[0x0][0x380] ;  /* 0x0000e000ff089b82 */ /* 0x000e300000000a00 */
[----:B------:R-:W1:Y:S01]  /*02b0*/  @!P0 LDC.64 R10, c[0x0][0x388] ;  /* 0x0000e200ff0a8b82 */ /* 0x000e620000000a00 */
[----:B0-----:R-:W-:-:S05]  /*02c0*/  @!P1 IMAD.WIDE R8, R6, 0x4, R8 ;  /* 0x0000000406089825 */ /* 0x001fca00078e0208 */
[----:B------:R-:W2:Y:S01]  /*02d0*/  @!P1 LDG.E R29, desc[UR8][R8.64] ;  /* 0x00000008081d9981 */ /* 0x000ea2000c1e1900 */
[----:B-1----:R-:W-:-:S06]  /*02e0*/  @!P0 IMAD.WIDE R22, R7, 0x4, R10 ;  /* 0x0000000407168825 */ /* 0x002fcc00078e020a */
[----:B------:R-:W3:Y:S01]  /*02f0*/  @!P0 LDG.E R22, desc[UR8][R22.64] ;  /* 0x0000000816168981 */ /* 0x000ee2000c1e1900 */
[----:B------:R-:W-:-:S04]  /*0300*/  UIADD3 UR5, UPT, UPT, UR5, 0x1, URZ ;  /* 0x0000000105057890 */ /* 0x000fc8000fffe0ff */
[----:B------:R-:W-:Y:S01]  /*0310*/  UISETP.NE.AND UP0, UPT, UR5, URZ, UPT ;  /* 0x000000ff0500728c */ /* 0x000fe2000bf05270 */
[----:B------:R-:W-:Y:S01]  /*0320*/  IADD3 R17, PT, PT, R17, 0x20, RZ ;  /* 0x0000002011117810 */ /* 0x000fe20007ffe0ff */
[----:B--2---:R-:W-:Y:S04]  /*0330*/  @!P1 STS [R4], R29 ;  /* 0x0000001d04009388 */ /* 0x004fe80000000800 */
[----:B---3--:R-:W-:Y:S01]  /*0340*/  @!P0 STS [R3], R22 ;  /* 0x0000001603008388 */ /* 0x008fe20000000800 */
[----:B------:R-:W-:Y:S06]  /*0350*/  BAR.SYNC.DEFER_BLOCKING 0x0 ;  /* 0x0000000000007b1d */ /* 0x000fec0000010000 */
[----:B------:R-:W-:Y:S04]  /*0360*/  LDS R24, [R2] ;  /* 0x0000000002187984 */ /* 0x000fe80000000800 */
[----:B------:R-:W0:Y:S04]  /*0370*/  LDS.128 R12, [R5] ;  /* 0x00000000050c7984 */ /* 0x000e280000000c00 */
[----:B------:R-:W1:Y:S04]  /*0380*/  LDS R28, [R2+0x80] ;  /* 0x00008000021c7984 */ /* 0x000e680000000800 */
[----:B------:R-:W2:Y:S04]  /*0390*/  LDS R27, [R2+0x100] ;  /* 0x00010000021b7984 */ /* 0x000ea80000000800 */
[----:B------:R-:W3:Y:S04]  /*03a0*/  LDS R26, [R2+0x180] ;  /* 0x00018000021a7984 */ /* 0x000ee80000000800 */
[----:B------:R-:W-:Y:S04]  /*03b0*/  LDS R25, [R2+0x200] ;  /* 0x0002000002197984 */ /* 0x000fe80000000800 */
[----:B------:R-:W4:Y:S04]  /*03c0*/  LDS.128 R8, [R5+0x10] ;  /* 0x0000100005087984 */ /* 0x000f280000000c00 */
[----:B------:R-:W5:Y:S04]  /*03d0*/  LDS R20, [R2+0x280] ;  /* 0x0002800002147984 */ /* 0x000f680000000800 */
[----:B------:R-:W-:Y:S04]  /*03e0*/  LDS R23, [R2+0x400] ;  /* 0x0004000002177984 */ /* 0x000fe80000000800 */
[----:B------:R-:W-:Y:S01]  /*03f0*/  LDS R22, [R2+0x480] ;  /* 0x0004800002167984 */ /* 0x000fe20000000800 */
[----:B0-----:R-:W-:-:S03]  /*0400*/  FFMA R12, R12, R24, R21 ;  /* 0x000000180c0c7223 */ /* 0x001fc60000000015 */
[----:B------:R-:W0:Y:S04]  /*0410*/  LDS R21, [R2+0x300] ;  /* 0x0003000002157984 */ /* 0x000e280000000800 */
[----:B------:R-:W0:Y:S01]  /*0420*/  LDS R24, [R2+0x380] ;  /* 0x0003800002187984 */ /* 0x000e220000000800 */
[----:B-1----:R-:W-:-:S04]  /*0430*/  FFMA R12, R28, R13, R12 ;  /* 0x0000000d1c0c7223 */ /* 0x002fc8000000000c */
[----:B--2---:R-:W-:-:S04]  /*0440*/  FFMA R27, R27, R14, R12 ;  /* 0x0000000e1b1b7223 */ /* 0x004fc8000000000c */
[----:B---3--:R-:W-:Y:S02]  /*0450*/  FFMA R27, R26, R15, R27 ;  /* 0x0000000f1a1b7223 */ /* 0x008fe4000000001b */
[----:B------:R-:W1:Y:S02]  /*0460*/  LDS.128 R12, [R5+0x20] ;  /* 0x00002000050c7984 */ /* 0x000e640000000c00 */
[----:B----4-:R-:W-:Y:S02]  /*0470*/  FFMA R27, R8, R25, R27 ;  /* 0x00000019081b7223 */ /* 0x010fe4000000001b */
[----:B------:R-:W-:Y:S04]  /*0480*/  LDS R26, [R2+0x580] ;  /* 0x00058000021a7984 */ /* 0x000fe80000000800 */
[----:B------:R-:W2:Y:S01]  /*0490*/  LDS R25, [R2+0x500] ;  /* 0x0005000002197984 */ /* 0x000ea20000000800 */
[----:B-----5:R-:W-:-:S04]  /*04a0*/  FFMA R20, R20, R9, R27 ;  /* 0x0000000914147223 */ /* 0x020fc8000000001b */
[----:B0-----:R-:W-:Y:S02]  /*04b0*/  FFMA R21, R21, R10, R20 ;  /* 0x0000000a15157223 */ /* 0x001fe40000000014 */
[----:B------:R-:W-:Y:S02]  /*04c0*/  LDS R20, [R2+0x680] ;  /* 0x0006800002147984 */ /* 0x000fe40000000800 */
[----:B------:R-:W-:Y:S02]  /*04d0*/  FFMA R27, R24, R11, R21 ;  /* 0x0000000b181b7223 */ /* 0x000fe40000000015 */
[----:B------:R-:W-:Y:S04]  /*04e0*/  LDS R21, [R2+0x600] ;  /* 0x0006000002157984 */ /* 0x000fe80000000800 */
[----:B------:R-:W0:Y:S04]  /*04f0*/  LDS.128 R8, [R5+0x30] ;  /* 0x0000300005087984 */ /* 0x000e280000000c00 */
[----:B------:R-:W-:Y:S01]  /*0500*/  LDS R24, [R2+0x780] ;  /* 0x0007800002187984 */ /* 0x000fe20000000800 */
[----:B-1----:R-:W-:-:S03]  /*0510*/  FFMA R27, R12, R23, R27 ;  /* 0x000000170c1b7223 */ /* 0x002fc6000000001b */
[----:B------:R-:W1:Y:S01]  /*0520*/  LDS R23, [R2+0x700] ;  /* 0x0007000002177984 */ /* 0x000e620000000800 */
[----:B------:R-:W-:-:S04]  /*0530*/  FFMA R22, R22, R13, R27 ;  /* 0x0000000d16167223 */ /* 0x000fc8000000001b */
[----:B--2---:R-:W-:Y:S02]  /*0540*/  FFMA R25, R25, R14, R22 ;  /* 0x0000000e19197223 */ /* 0x004fe40000000016 */
[----:B------:R-:W-:Y:S02]  /*0550*/  LDS R22, [R2+0x880] ;  /* 0x0008800002167984 */ /* 0x000fe40000000800 */
[----:B------:R-:W-:Y:S02]  /*0560*/  FFMA R27, R26, R15, R25 ;  /* 0x0000000f1a1b7223 */ /* 0x000fe40000000019 */
[----:B------:R-:W-:Y:S04]  /*0570*/  LDS R25, [R2+0x800] ;  /* 0x0008000002197984 */ /* 0x000fe80000000800 */
[----:B------:R-:W2:Y:S04]  /*0580*/  LDS.128 R12, [R5+0x40] ;  /* 0x00004000050c7984 */ /* 0x000ea80000000c00 */
[----:B------:R-:W-:Y:S01]  /*0590*/  LDS R26, [R2+0x980] ;  /* 0x00098000021a7984 */ /* 0x000fe20000000800 */
[----:B0-----:R-:W-:-:S03]  /*05a0*/  FFMA R27, R8, R21, R27 ;  /* 0x00000015081b7223 */ /* 0x001fc6000000001b */
[----:B------:R-:W0:Y:S01]  /*05b0*/  LDS R21, [R2+0x900] ;  /* 0x0009000002157984 */ /* 0x000e220000000800 */
[----:B------:R-:W-:-:S04]  /*05c0*/  FFMA R20, R20, R9, R27 ;  /* 0x0000000914147223 */ /* 0x000fc8000000001b */
[----:B-1----:R-:W-:Y:S02]  /*05d0*/  FFMA R23, R23, R10, R20 ;  /* 0x0000000a17177223 */ /* 0x002fe40000000014 */
[----:B------:R-:W-:Y:S02]  /*05e0*/  LDS R20, [R2+0xa80] ;  /* 0x000a800002147984 */ /* 0x000fe40000000800 */
[----:B------:R-:W-:Y:S02]  /*05f0*/  FFMA R27, R24, R11, R23 ;  /* 0x0000000b181b7223 */ /* 0x000fe40000000017 */
[----:B------:R-:W-:Y:S04]  /*0600*/  LDS R23, [R2+0xa00] ;  /* 0x000a000002177984 */ /* 0x000fe80000000800 */
[----:B------:R-:W1:Y:S04]  /*0610*/  LDS.128 R8, [R5+0x50] ;  /* 0x0000500005087984 */ /* 0x000e680000000c00 */
[----:B------:R-:W-:Y:S01]  /*0620*/  LDS R24, [R2+0xc80] ;  /* 0x000c800002187984 */ /* 0x000fe20000000800 */
[----:B--2---:R-:W-:-:S03]  /*0630*/  FFMA R27, R12, R25, R27 ;  /* 0x000000190c1b7223 */ /* 0x004fc6000000001b */
[----:B------:R-:W2:Y:S01]  /*0640*/  LDS R25, [R2+0xb00] ;  /* 0x000b000002197984 */ /* 0x000ea20000000800 */
[----:B------:R-:W-:-:S03]  /*0650*/  FFMA R12, R22, R13, R27 ;  /* 0x0000000d160c7223 */ /* 0x000fc6000000001b */
[----:B------:R-:W3:Y:S01]  /*0660*/  LDS R22, [R2+0xb80] ;  /* 0x000b800002167984 */ /* 0x000ee20000000800 */
[----:B0-----:R-:W-:-:S04]  /*0670*/  FFMA R21, R21, R14, R12 ;  /* 0x0000000e15157223 */ /* 0x001fc8000000000c */
[----:B------:R-:W-:Y:S02]  /*0680*/  FFMA R27, R26, R15, R21 ;  /* 0x0000000f1a1b7223 */ /* 0x000fe40000000015 */
[----:B------:R-:W-:Y:S04]  /*0690*/  LDS R21, [R2+0xc00] ;  /* 0x000c000002157984 */ /* 0x000fe80000000800 */
[----:B------:R-:W0:Y:S01]  /*06a0*/  LDS.128 R12, [R5+0x60] ;  /* 0x00006000050c7984 */ /* 0x000e220000000c00 */
[----:B-1----:R-:W-:-:S04]  /*06b0*/  FFMA R23, R8, R23, R27 ;  /* 0x0000001708177223 */ /* 0x002fc8000000001b */
[----:B------:R-:W-:Y:S02]  /*06c0*/  FFMA R20, R20, R9, R23 ;  /* 0x0000000914147223 */ /* 0x000fe40000000017 */
[----:B------:R-:W1:Y:S02]  /*06d0*/  LDS R23, [R2+0xd00] ;  /* 0x000d000002177984 */ /* 0x000e640000000800 */
[----:B--2---:R-:W-:Y:S02]  /*06e0*/  FFMA R25, R25, R10, R20 ;  /* 0x0000000a19197223 */ /* 0x004fe40000000014 */
[----:B------:R-:W2:Y:S02]  /*06f0*/  LDS R20, [R2+0xd80] ;  /* 0x000d800002147984 */ /* 0x000ea40000000800 */
[----:B---3--:R-:W-:Y:S02]  /*0700*/  FFMA R27, R22, R11, R25 ;  /* 0x0000000b161b7223 */ /* 0x008fe40000000019 */
[----:B------:R-:W-:Y:S04]  /*0710*/  LDS R25, [R2+0xe00] ;  /* 0x000e000002197984 */ /* 0x000fe80000000800 */
[----:B------:R-:W3:Y:S04]  /*0720*/  LDS.128 R8, [R5+0x70] ;  /* 0x0000700005087984 */ /* 0x000ee80000000c00 */
[----:B------:R-:W4:Y:S01]  /*0730*/  LDS R22, [R2+0xe80] ;  /* 0x000e800002167984 */ /* 0x000f220000000800 */
[----:B0-----:R-:W-:-:S03]  /*0740*/  FFMA R27, R12, R21, R27 ;  /* 0x000000150c1b7223 */ /* 0x001fc6000000001b */
[----:B------:R-:W0:Y:S04]  /*0750*/  LDS R21, [R2+0xf00] ;  /* 0x000f000002157984 */ /* 0x000e280000000800 */
[----:B------:R-:W5:Y:S01]  /*0760*/  LDS R12, [R2+0xf80] ;  /* 0x000f8000020c7984 */ /* 0x000f620000000800 */
[----:B------:R-:W-:-:S04]  /*0770*/  FFMA R24, R24, R13, R27 ;  /* 0x0000000d18187223 */ /* 0x000fc8000000001b */
[----:B-1----:R-:W-:-:S04]  /*0780*/  FFMA R23, R23, R14, R24 ;  /* 0x0000000e17177223 */ /* 0x002fc80000000018 */
[----:B--2---:R-:W-:-:S04]  /*0790*/  FFMA R15, R20, R15, R23 ;  /* 0x0000000f140f7223 */ /* 0x004fc80000000017 */
[----:B---3--:R-:W-:-:S04]  /*07a0*/  FFMA R15, R8, R25, R15 ;  /* 0x00000019080f7223 */ /* 0x008fc8000000000f */
[----:B----4-:R-:W-:Y:S01]  /*07b0*/  FFMA R22, R22, R9, R15 ;  /* 0x0000000916167223 */ /* 0x010fe2000000000f */
[----:B------:R-:W-:Y:S02]  /*07c0*/  IADD3 R16, PT, PT, R16, 0x20, RZ ;  /* 0x0000002010107810 */ /* 0x000fe40007ffe0ff */
[----:B------:R-:W-:Y:S02]  /*07d0*/  IADD3 R6, PT, PT, R6, 0x20, RZ ;  /* 0x0000002006067810 */ /* 0x000fe40007ffe0ff */
[----:B------:R-:W-:Y:S01]  /*07e0*/  LEA R7, R0, R7, 0x5 ;  /* 0x0000000700077211 */ /* 0x000fe200078e28ff */
[----:B0-----:R-:W-:-:S04]  /*07f0*/  FFMA R21, R21, R10, R22 ;  /* 0x0000000a15157223 */ /* 0x001fc80000000016 */
[----:B-----5:R-:W-:Y:S01]  /*0800*/  FFMA R21, R12, R11, R21 ;  /* 0x0000000b0c157223 */ /* 0x020fe20000000015 */
[----:B------:R-:W-:Y:S06]  /*0810*/  BAR.SYNC.DEFER_BLOCKING 0x0 ;  /* 0x0000000000007b1d */ /* 0x000fec0000010000 */
[----:B------:R-:W-:Y:S05]  /*0820*/  BRA.U UP0, `(.L_x_1) ;  /* 0xfffffff9008c7547 */ /* 0x000fea000b83ffff */
.L_x_0:
[----:B------:R-:W0:Y:S01]  /*0830*/  LDC.64 R2, c[0x0][0x390] ;  /* 0x0000e400ff027b82 */ /* 0x000e220000000a00 */
[----:B------:R-:W1:Y:S02]  /*0840*/  LDCU UR4, c[0x0][0x39c] ;  /* 0x00007380ff0477ac */ /* 0x000e640008000800 */
[----:B-1----:R-:W-:-:S04]  /*0850*/  IMAD R19, R19, UR4, R18 ;  /* 0x0000000413137c24 */ /* 0x002fc8000f8e0212 */
[----:B0-----:R-:W-:-:S05]  /*0860*/  IMAD.WIDE R2, R19, 0x4, R2 ;  /* 0x0000000413027825 */ /* 0x001fca00078e0202 */
[----:B------:R-:W-:Y:S01]  /*0870*/  STG.E desc[UR8][R2.64], R21 ;  /* 0x0000001502007986 */ /* 0x000fe2000c101908 */
[----:B------:R-:W-:Y:S05]  /*0880*/  EXIT ;  /* 0x000000000000794d */ /* 0x000fea0003800000 */
.L_x_2:
[----:B------:R-:W-:-:S00]  /*0890*/  BRA `(.L_x_2) ;  /* 0xfffffffc00fc7947 */ /* 0x000fc0000383ffff */
[----:B------:R-:W-:-:S00]  /*08a0*/  NOP ;  /* 0x0000000000007918 */ /* 0x000fc00000000000 */
        /* <DEDUP_REMOVED lines=13> */
.L_x_9:


//--------------------- .text._Z17matmulKernelNaivePfS_S_iii --------------------------
	.section	.text._Z17matmulKernelNaivePfS_S_iii,"ax",@progbits
	.align	128
        .global         _Z17matmulKernelNaivePfS_S_iii
        .type           _Z17matmulKernelNaivePfS_S_iii,@function
        .size           _Z17matmulKernelNaivePfS_S_iii,(.L_x_10 - _Z17matmulKernelNaivePfS_S_iii)
        .other          _Z17matmulKernelNaivePfS_S_iii,@"STO_CUDA_ENTRY STV_DEFAULT"
_Z17matmulKernelNaivePfS_S_iii:
.text._Z17matmulKernelNaivePfS_S_iii:
[----:B------:R-:W-:Y:S01]  /*0000*/  LDC R1, c[0x0][0x37c] ;  /* 0x0000df00ff017b82 */ /* 0x000fe20000000800 */
[----:B------:R-:W0:Y:S07]  /*0010*/  S2R R0, SR_CTAID.X ;  /* 0x0000000000007919 */ /* 0x000e2e0000002500 */
[----:B------:R-:W1:Y:S01]  /*0020*/  LDC.64 R2, c[0x0][0x398] ;  /* 0x0000e600ff027b82 */ /* 0x000e620000000a00 */
[----:B------:R-:W0:Y:S01]  /*0030*/  LDCU UR4, c[0x0][0x360] ;  /* 0x00006c00ff0477ac */ /* 0x000e220008000800 */
[----:B------:R-:W0:Y:S01]  /*0040*/  S2R R5, SR_TID.X ;  /* 0x0000000000057919 */ /* 0x000e220000002100 */
[----:B------:R-:W2:Y:S01]  /*0050*/  LDCU UR5, c[0x0][0x364] ;  /* 0x00006c80ff0577ac */ /* 0x000ea20008000800 */
[----:B------:R-:W2:Y:S01]  /*0060*/  S2R R17, SR_CTAID.Y ;  /* 0x0000000000117919 */ /* 0x000ea20000002600 */
[----:B------:R-:W2:Y:S01]  /*0070*/  S2R R4, SR_TID.Y ;  /* 0x0000000000047919 */ /* 0x000ea20000002200 */
[----:B0-----:R-:W-:-:S05]  /*0080*/  IMAD R0, R0, UR4, R5 ;  /* 0x0000000400007c24 */ /* 0x001fca000f8e0205 */
[----:B-1----:R-:W-:Y:S01]  /*0090*/  ISETP.GE.AND P0, PT, R0, R3, PT ;  /* 0x000000030000720c */ /* 0x002fe20003f06270 */
[----:B--2---:R-:W-:-:S05]  /*00a0*/  IMAD R17, R17, UR5, R4 ;  /* 0x0000000511117c24 */ /* 0x004fca000f8e0204 */
[----:B------:R-:W-:-:S13]  /*00b0*/  ISETP.GE.OR P0, PT, R17, R2, P0 ;  /* 0x000000021100720c */ /* 0x000fda0000706670 */
[----:B------:R-:W-:Y:S05]  /*00c0*/  @P0 EXIT ;  /* 0x000000000000094d */ /* 0x000fea0003800000 */
[----:B------:R-:W0:Y:S01]  /*00d0*/  LDC R2, c[0x0][0x3a0] ;  /* 0x0000e800ff027b82 */ /* 0x000e220000000800 */
[----:B------:R-:W1:Y:S01]  /*00e0*/  LDCU.64 UR6, c[0x0][0x358] ;  /* 0x00006b00ff0677ac */ /* 0x000e620008000a00 */
[----:B------:R-:W-:Y:S02]  /*00f0*/  HFMA2 R26, -RZ, RZ, 0, 0 ;  /* 0x00000000ff1a7431 */ /* 0x000fe400000001ff */
[----:B------:R-:W-:Y:S01]  /*0100*/  IMAD R17, R17, R3, RZ ;  /* 0x0000000311117224 */ /* 0x000fe200078e02ff */
[----:B0-----:R-:W-:-:S13]  /*0110*/  ISETP.GE.AND P0, PT, R2, 0x1, PT ;  /* 0x000000010200780c */ /* 0x001fda0003f06270 */
[----:B-1----:R-:W-:Y:S05]  /*0120*/  @!P0 BRA `(.L_x_3) ;  /* 0x0000000400b48947 */ /* 0x002fea0003800000 */
[C---:B------:R-:W-:Y:S02]  /*0130*/  ISETP.GE.U32.AND P1, PT, R2.reuse, 0x8, PT ;  /* 0x000000080200780c */ /* 0x040fe40003f26070 */
[----:B------:R-:W-:Y:S02]  /*0140*/  LOP3.LUT R25, R2, 0x7, RZ, 0xc0, !PT ;  /* 0x0000000702197812 */ /* 0x000fe400078ec0ff */
[----:B------:R-:W-:Y:S02]  /*0150*/  MOV R26, RZ ;  /* 0x000000ff001a7202 */ /* 0x000fe40000000f00 */
[----:B------:R-:W-:Y:S02]  /*0160*/  ISETP.NE.AND P0, PT, R25, RZ, PT ;  /* 0x000000ff1900720c */ /* 0x000fe40003f05270 */
[----:B------:R-:W-:-:S05]  /*0170*/  MOV R18, RZ ;  /* 0x000000ff00127202 */ /* 0x000fca0000000f00 */
[----:B------:R-:W-:Y:S06]  /*0180*/  @!P1 BRA `(.L_x_4) ;  /* 0x0000000000c49947 */ /* 0x000fec0003800000 */
[----:B------:R-:W0:Y:S01]  /*0190*/  LDCU.64 UR4, c[0x0][0x380] ;  /* 0x00007000ff0477ac */ /* 0x000e220008000a00 */
[----:B------:R-:W-:Y:S02]  /*01a0*/  LOP3.LUT R18, R2, 0x7ffffff8, RZ, 0xc0, !PT ;  /* 0x7ffffff802127812 */ /* 0x000fe400078ec0ff */
[----:B------:R-:W-:Y:S02]  /*01b0*/  MOV R26, RZ ;  /* 0x000000ff001a7202 */ /* 0x000fe40000000f00 */
[----:B------:R-:W-:Y:S02]  /*01c0*/  MOV R16, R17 ;  /* 0x0000001100107202 */ /* 0x000fe40000000f00 */
[----:B------:R-:W-:Y:S02]  /*01d0*/  MOV R20, R0 ;  /* 0x0000000000147202 */ /* 0x000fe40000000f00 */
[----:B------:R-:W-:Y:S01]  /*01e0*/  IADD3 R19, PT, PT, -R18, RZ, RZ ;  /* 0x000000ff12137210 */ /* 0x000fe20007ffe1ff */
[----:B0-----:R-:W-:-:S04]  /*01f0*/  UIADD3 UR4, UP0, UPT, UR4, 0x10, URZ ;  /* 0x0000001004047890 */ /* 0x001fc8000ff1e0ff */
[----:B------:R-:W-:-:S12]  /*0200*/  UIADD3.X UR5, UPT, UPT, URZ, UR5, URZ, UP0, !UPT ;  /* 0x00000005ff057290 */ /* 0x000fd800087fe4ff */
.L_x_5:
[----:B------:R-:W0:Y:S01]  /*0210*/  LDC.64 R12, c[0x0][0x388] ;  /* 0x0000e200ff0c7b82 */ /* 0x000e220000000a00 */
[----:B------:R-:W-:Y:S02]  /*0220*/  MOV R4, UR4 ;  /* 0x0000000400047c02 */ /* 0x000fe40008000f00 */
[----:B------:R-:W-:-:S03]  /*0230*/  MOV R5, UR5 ;  /* 0x0000000500057c02 */ /* 0x000fc60008000f00 */
[----:B------:R-:W-:-:S05]  /*0240*/  IMAD.WIDE R4, R16, 0x4, R4 ;  /* 0x0000000410047825 */ /* 0x000fca00078e0204 */
[----:B------:R-:W2:Y:S04]  /*0250*/  LDG.E R29, desc[UR6][R4.64+-0x10] ;  /* 0xfffff006041d7981 */ /* 0x000ea8000c1e1900 */
[----:B------:R-:W3:Y:S04]  /*0260*/  LDG.E R22, desc[UR6][R4.64+-0xc] ;  /* 0xfffff40604167981 */ /* 0x000ee8000c1e1900 */
[----:B------:R-:W4:Y:S01]  /*0270*/  LDG.E R27, desc[UR6][R4.64+-0x8] ;  /* 0xfffff806041b7981 */ /* 0x000f22000c1e1900 */
[----:B0-----:R-:W-:-:S03]  /*0280*/  IMAD.WIDE R12, R20, 0x4, R12 ;  /* 0x00000004140c7825 */ /* 0x001fc600078e020c */
[----:B------:R-:W5:Y:S04]  /*0290*/  LDG.E R28, desc[UR6][R4.64+-0x4] ;  /* 0xfffffc06041c7981 */ /* 0x000f68000c1e1900 */
[----:B------:R0:W2:Y:S01]  /*02a0*/  LDG.E R23, desc[UR6][R12.64] ;  /* 0x000000060c177981 */ /* 0x0000a2000c1e1900 */
[----:B------:R-:W-:-:S05]  /*02b0*/  IMAD.WIDE R14, R3, 0x4, R12 ;  /* 0x00000004030e7825 */ /* 0x000fca00078e020c */
[----:B------:R1:W3:Y:S01]  /*02c0*/  LDG.E R21, desc[UR6][R14.64] ;  /* 0x000000060e157981 */ /* 0x0002e2000c1e1900 */
[----:B------:R-:W-:-:S05]  /*02d0*/  IMAD.WIDE R6, R3, 0x4, R14 ;  /* 0x0000000403067825 */ /* 0x000fca00078e020e */
[----:B------:R1:W4:Y:S01]  /*02e0*/  LDG.E R24, desc[UR6][R6.64] ;  /* 0x0000000606187981 */ /* 0x000322000c1e1900 */
[----:B------:R-:W-:-:S04]  /*02f0*/  IMAD.WIDE R8, R3, 0x4, R6 ;  /* 0x0000000403087825 */ /* 0x000fc800078e0206 */
[C---:B------:R-:W-:Y:S02]  /*0300*/  IMAD.WIDE R10, R3.reuse, 0x4, R8 ;  /* 0x00000004030a7825 */ /* 0x040fe400078e0208 */
[----:B------:R-:W5:Y:S02]  /*0310*/  LDG.E R9, desc[UR6][R8.64] ;  /* 0x0000000608097981 */ /* 0x000f64000c1e1900 */
[C---:B0-----:R-:W-:Y:S02]  /*0320*/  IMAD.WIDE R12, R3.reuse, 0x4, R10 ;  /* 0x00000004030c7825 */ /* 0x041fe400078e020a */
[----:B------:R-:W5:Y:S02]  /*0330*/  LDG.E R10, desc[UR6][R10.64] ;  /* 0x000000060a0a7981 */ /* 0x000f64000c1e1900 */
[C---:B-1----:R-:W-:Y:S02]  /*0340*/  IMAD.WIDE R14, R3.reuse, 0x4, R12 ;  /* 0x00000004030e7825 */ /* 0x042fe400078e020c */
[----:B------:R-:W5:Y:S04]  /*0350*/  LDG.E R8, desc[UR6][R4.64+0x4] ;  /* 0x0000040604087981 */ /* 0x000f68000c1e1900 */
[----:B------:R-:W5:Y:S01]  /*0360*/  LDG.E R13, desc[UR6][R12.64] ;  /* 0x000000060c0d7981 */ /* 0x000f62000c1e1900 */
[----:B------:R-:W-:-:S03]  /*0370*/  IMAD.WIDE R6, R3, 0x4, R14 ;  /* 0x0000000403067825 */ /* 0x000fc600078e020e */
[----:B------:R-:W5:Y:S04]  /*0380*/  LDG.E R11, desc[UR6][R4.64+0x8] ;  /* 0x00000806040b7981 */ /* 0x000f68000c1e1900 */
[----:B------:R-:W5:Y:S04]  /*0390*/  LDG.E R7, desc[UR6][R6.64] ;  /* 0x0000000606077981 */ /* 0x000f68000c1e1900 */
[----:B------:R-:W5:Y:S01]  /*03a0*/  LDG.E R12, desc[UR6][R4.64+0xc] ;  /* 0x00000c06040c7981 */ /* 0x000f62000c1e1900 */
[----:B--2---:R-:W-:-:S03]  /*03b0*/  FFMA R23, R29, R23, R26 ;  /* 0x000000171d177223 */ /* 0x004fc6000000001a */
[----:B------:R-:W2:Y:S04]  /*03c0*/  LDG.E R29, desc[UR6][R4.64] ;  /* 0x00000006041d7981 */ /* 0x000ea8000c1e1900 */
[----:B------:R-:W2:Y:S01]  /*03d0*/  LDG.E R26, desc[UR6][R14.64] ;  /* 0x000000060e1a7981 */ /* 0x000ea2000c1e1900 */
[----:B---3--:R-:W-:Y:S01]  /*03e0*/  FFMA R22, R22, R21, R23 ;  /* 0x0000001516167223 */ /* 0x008fe20000000017 */
[----:B------:R-:W-:-:S03]  /*03f0*/  IADD3 R19, PT, PT, R19, 0x8, RZ ;  /* 0x0000000813137810 */ /* 0x000fc60007ffe0ff */
[----:B----4-:R-:W-:Y:S01]  /*0400*/  FFMA R27, R27, R24, R22 ;  /* 0x000000181b1b7223 */ /* 0x010fe20000000016 */
[----:B------:R-:W-:-:S03]  /*0410*/  ISETP.NE.AND P1, PT, R19, RZ, PT ;  /* 0x000000ff1300720c */ /* 0x000fc60003f25270 */
[----:B-----5:R-:W-:Y:S01]  /*0420*/  FFMA R28, R28, R9, R27 ;  /* 0x000000091c1c7223 */ /* 0x020fe2000000001b */
[----:B------:R-:W-:Y:S02]  /*0430*/  LEA R20, R3, R20, 0x3 ;  /* 0x0000001403147211 */ /* 0x000fe400078e18ff */
[----:B------:R-:W-:Y:S01]  /*0440*/  IADD3 R16, PT, PT, R16, 0x8, RZ ;  /* 0x0000000810107810 */ /* 0x000fe20007ffe0ff */
[----:B--2---:R-:W-:-:S04]  /*0450*/  FFMA R29, R29, R10, R28 ;  /* 0x0000000a1d1d7223 */ /* 0x004fc8000000001c */
[----:B------:R-:W-:-:S04]  /*0460*/  FFMA R8, R8, R13, R29 ;  /* 0x0000000d08087223 */ /* 0x000fc8000000001d */
[----:B------:R-:W-:-:S04]  /*0470*/  FFMA R11, R11, R26, R8 ;  /* 0x0000001a0b0b7223 */ /* 0x000fc80000000008 */
[----:B------:R-:W-:Y:S01]  /*0480*/  FFMA R26, R12, R7, R11 ;  /* 0x000000070c1a7223 */ /* 0x000fe2000000000b */
[----:B------:R-:W-:Y:S06]  /*0490*/  @P1 BRA `(.L_x_5) ;  /* 0xfffffffc005c1947 */ /* 0x000fec000383ffff */
.L_x_4:
[----:B------:R-:W-:Y:S05]  /*04a0*/  @!P0 BRA `(.L_x_3) ;  /* 0x0000000000d48947 */ /* 0x000fea0003800000 */
[----:B------:R-:W-:Y:S02]  /*04b0*/  ISETP.GE.U32.AND P0, PT, R25, 0x4, PT ;  /* 0x000000041900780c */ /* 0x000fe40003f06070 */
[----:B------:R-:W-:-:S04]  /*04c0*/  LOP3.LUT R14, R2, 0x3, RZ, 0xc0, !PT ;  /* 0x00000003020e7812 */ /* 0x000fc800078ec0ff */
[----:B------:R-:W-:-:S07]  /*04d0*/  ISETP.NE.AND P1, PT, R14, RZ, PT ;  /* 0x000000ff0e00720c */ /* 0x000fce0003f25270 */
[----:B------:R-:W-:Y:S06]  /*04e0*/  @!P0 BRA `(.L_x_6) ;  /* 0x0000000000588947 */ /* 0x000fec0003800000 */
[----:B------:R-:W0:Y:S01]  /*04f0*/  LDC.64 R10, c[0x0][0x388] ;  /* 0x0000e200ff0a7b82 */ /* 0x000e220000000a00 */
[----:B------:R-:W-:Y:S01]  /*0500*/  IMAD R9, R18, R3, R0 ;  /* 0x0000000312097224 */ /* 0x000fe200078e0200 */
[----:B------:R-:W-:-:S06]  /*0510*/  IADD3 R7, PT, PT, R17, R18, RZ ;  /* 0x0000001211077210 */ /* 0x000fcc0007ffe0ff */
[----:B------:R-:W1:Y:S01]  /*0520*/  LDC.64 R4, c[0x0][0x380] ;  /* 0x0000e000ff047b82 */ /* 0x000e620000000a00 */
[----:B0-----:R-:W-:-:S04]  /*0530*/  IMAD.WIDE R10, R9, 0x4, R10 ;  /* 0x00000004090a7825 */ /* 0x001fc800078e020a */
[----:B------:R-:W-:Y:S02]  /*0540*/  IMAD.WIDE R12, R3, 0x4, R10 ;  /* 0x00000004030c7825 */ /* 0x000fe400078e020a */
[----:B------:R-:W2:Y:S02]  /*0550*/  LDG.E R10, desc[UR6][R10.64] ;  /* 0x000000060a0a7981 */ /* 0x000ea4000c1e1900 */
[----:B-1----:R-:W-:-:S04]  /*0560*/  IMAD.WIDE R4, R7, 0x4, R4 ;  /* 0x0000000407047825 */ /* 0x002fc800078e0204 */
[C---:B------:R-:W-:Y:S01]  /*0570*/  IMAD.WIDE R6, R3.reuse, 0x4, R12 ;  /* 0x0000000403067825 */ /* 0x040fe200078e020c */
[----:B------:R-:W2:Y:S04]  /*0580*/  LDG.E R15, desc[UR6][R4.64] ;  /* 0x00000006040f7981 */ /* 0x000ea8000c1e1900 */
[----:B------:R-:W3:Y:S01]  /*0590*/  LDG.E R12, desc[UR6][R12.64] ;  /* 0x000000060c0c7981 */ /* 0x000ee2000c1e1900 */
[----:B------:R-:W-:-:S03]  /*05a0*/  IMAD.WIDE R8, R3, 0x4, R6 ;  /* 0x0000000403087825 */ /* 0x000fc600078e0206 */
[----:B------:R-:W3:Y:S04]  /*05b0*/  LDG.E R16, desc[UR6][R4.64+0x4] ;  /* 0x0000040604107981 */ /* 0x000ee8000c1e1900 */
[----:B------:R-:W4:Y:S04]  /*05c0*/  LDG.E R19, desc[UR6][R6.64] ;  /* 0x0000000606137981 */ /* 0x000f28000c1e1900 */
[----:B------:R-:W4:Y:S04]  /*05d0*/  LDG.E R20, desc[UR6][R4.64+0x8] ;  /* 0x0000080604147981 */ /* 0x000f28000c1e1900 */
[----:B------:R-:W5:Y:S04]  /*05e0*/  LDG.E R22, desc[UR6][R4.64+0xc] ;  /* 0x00000c0604167981 */ /* 0x000f68000c1e1900 */
[----:B------:R-:W5:Y:S01]  /*05f0*/  LDG.E R8, desc[UR6][R8.64] ;  /* 0x0000000608087981 */ /* 0x000f62000c1e1900 */
[----:B------:R-:W-:Y:S01]  /*0600*/  IADD3 R18, PT, PT, R18, 0x4, RZ ;  /* 0x0000000412127810 */ /* 0x000fe20007ffe0ff */
[----:B--2---:R-:W-:-:S04]  /*0610*/  FFMA R15, R15, R10, R26 ;  /* 0x0000000a0f0f7223 */ /* 0x004fc8000000001a */
[----:B---3--:R-:W-:-:S04]  /*0620*/  FFMA R15, R16, R12, R15 ;  /* 0x0000000c100f7223 */ /* 0x008fc8000000000f */
[----:B----4-:R-:W-:-:S04]  /*0630*/  FFMA R15, R20, R19, R15 ;  /* 0x00000013140f7223 */ /* 0x010fc8000000000f */
[----:B-----5:R-:W-:-:S07]  /*0640*/  FFMA R26, R22, R8, R15 ;  /* 0x00000008161a7223 */ /* 0x020fce000000000f */
.L_x_6:
[----:B------:R-:W-:Y:S05]  /*0650*/  @!P1 BRA `(.L_x_3) ;  /* 0x0000000000689947 */ /* 0x000fea0003800000 */
[----:B------:R-:W0:Y:S01]  /*0660*/  LDC.64 R10, c[0x0][0x388] ;  /* 0x0000e200ff0a7b82 */ /* 0x000e220000000a00 */
[----:B------:R-:W-:Y:S02]  /*0670*/  ISETP.NE.AND P0, PT, R14, 0x1, PT ;  /* 0x000000010e00780c */ /* 0x000fe40003f05270 */
[----:B------:R-:W-:-:S04]  /*0680*/  LOP3.LUT R2, R2, 0x1, RZ, 0xc0, !PT ;  /* 0x0000000102027812 */ /* 0x000fc800078ec0ff */
[----:B------:R-:W-:Y:S01]  /*0690*/  ISETP.NE.U32.AND P1, PT, R2, 0x1, PT ;  /* 0x000000010200780c */ /* 0x000fe20003f25070 */
[----:B------:R-:W1:Y:S06]  /*06a0*/  LDC.64 R8, c[0x0][0x380] ;  /* 0x0000e000ff087b82 */ /* 0x000e6c0000000a00 */
[C---:B------:R-:W-:Y:S01]  /*06b0*/  @P0 IMAD R15, R18.reuse, R3, R0 ;  /* 0x00000003120f0224 */ /* 0x040fe200078e0200 */
[----:B------:R-:W-:Y:S01]  /*06c0*/  @P0 IADD3 R13, PT, PT, R17, R18, RZ ;  /* 0x00000012110d0210 */ /* 0x000fe20007ffe0ff */
[----:B------:R-:W2:Y:S01]  /*06d0*/  LDC.64 R6, c[0x0][0x380] ;  /* 0x0000e000ff067b82 */ /* 0x000ea20000000a00 */
[----:B------:R-:W-:-:S07]  /*06e0*/  @P0 IADD3 R18, PT, PT, R18, 0x2, RZ ;  /* 0x0000000212120810 */ /* 0x000fce0007ffe0ff */
[----:B------:R-:W3:Y:S01]  /*06f0*/  LDC.64 R4, c[0x0][0x388] ;  /* 0x0000e200ff047b82 */ /* 0x000ee20000000a00 */
[----:B0-----:R-:W-:-:S04]  /*0700*/  @P0 IMAD.WIDE R10, R15, 0x4, R10 ;  /* 0x000000040f0a0825 */ /* 0x001fc800078e020a */
[----:B------:R-:W-:Y:S01]  /*0710*/  @!P1 IMAD R15, R18, R3, R0 ;  /* 0x00000003120f9224 */ /* 0x000fe200078e0200 */
[----:B------:R-:W4:Y:S01]  /*0720*/  @P0 LDG.E R12, desc[UR6][R10.64] ;  /* 0x000000060a0c0981 */ /* 0x000f22000c1e1900 */
[----:B-1----:R-:W-:Y:S01]  /*0730*/  @P0 IMAD.WIDE R8, R13, 0x4, R8 ;  /* 0x000000040d080825 */ /* 0x002fe200078e0208 */
[----:B------:R-:W-:-:S03]  /*0740*/  @!P1 IADD3 R13, PT, PT, R17, R18, RZ ;  /* 0x00000012110d9210 */ /* 0x000fc60007ffe0ff */
[----:B------:R-:W-:Y:S01]  /*0750*/  @P0 IMAD.WIDE R2, R3, 0x4, R10 ;  /* 0x0000000403020825 */ /* 0x000fe200078e020a */
[----:B------:R-:W4:Y:S03]  /*0760*/  @P0 LDG.E R19, desc[UR6][R8.64] ;  /* 0x0000000608130981 */ /* 0x000f26000c1e1900 */
[----:B--2---:R-:W-:Y:S01]  /*0770*/  @!P1 IMAD.WIDE R6, R13, 0x4, R6 ;  /* 0x000000040d069825 */ /* 0x004fe200078e0206 */
[----:B------:R-:W2:Y:S04]  /*0780*/  @P0 LDG.E R21, desc[UR6][R8.64+0x4] ;  /* 0x0000040608150981 */ /* 0x000ea8000c1e1900 */
[----:B------:R-:W2:Y:S01]  /*0790*/  @P0 LDG.E R2, desc[UR6][R2.64] ;  /* 0x0000000602020981 */ /* 0x000ea2000c1e1900 */
[----:B---3--:R-:W-:-:S03]  /*07a0*/  @!P1 IMAD.WIDE R4, R15, 0x4, R4 ;  /* 0x000000040f049825 */ /* 0x008fc600078e0204 */
[----:B------:R-:W3:Y:S04]  /*07b0*/  @!P1 LDG.E R7, desc[UR6][R6.64] ;  /* 0x0000000606079981 */ /* 0x000ee8000c1e1900 */
[----:B------:R-:W3:Y:S01]  /*07c0*/  @!P1 LDG.E R4, desc[UR6][R4.64] ;  /* 0x0000000604049981 */ /* 0x000ee2000c1e1900 */
[----:B----4-:R-:W-:-:S04]  /*07d0*/  @P0 FFMA R12, R19, R12, R26 ;  /* 0x0000000c130c0223 */ /* 0x010fc8000000001a */
[----:B--2---:R-:W-:-:S04]  /*07e0*/  @P0 FFMA R26, R21, R2, R12 ;  /* 0x00000002151a0223 */ /* 0x004fc8000000000c */
[----:B---3--:R-:W-:-:S07]  /*07f0*/  @!P1 FFMA R26, R7, R4, R26 ;  /* 0x00000004071a9223 */ /* 0x008fce000000001a */
.L_x_3:
[----:B------:R-:W0:Y:S01]  /*0800*/  LDC.64 R2, c[0x0][0x390] ;  /* 0x0000e400ff027b82 */ /* 0x000e220000000a00 */
[----:B------:R-:W-:-:S05]  /*0810*/  IADD3 R17, PT, PT, R0, R17, RZ ;  /* 0x0000001100117210 */ /* 0x000fca0007ffe0ff */
[----:B0-----:R-:W-:-:S05]  /*0820*/  IMAD.WIDE R2, R17, 0x4, R2 ;  /* 0x0000000411027825 */ /* 0x001fca00078e0202 */
[----:B------:R-:W-:Y:S01]  /*0830*/  STG.E desc[UR6][R2.64], R26 ;  /* 0x0000001a02007986 */ /* 0x000fe2000c101906 */
[----:B------:R-:W-:Y:S05]  /*0840*/  EXIT ;  /* 0x000000000000794d */ /* 0x000fea0003800000 */
.L_x_7:
        /* <DEDUP_REMOVED lines=11> */
.L_x_10:


//--------------------- .text._Z9fill2DIdxPfS_S_i --------------------------
	.section	.text._Z9fill2DIdxPfS_S_i,"ax",@progbits
	.align	128
        .global         _Z9fill2DIdxPfS_S_i
        .type           _Z9fill2DIdxPfS_S_i,@function
        .size           _Z9fill2DIdxPfS_S_i,(.L_x_11 - _Z9fill2DIdxPfS_S_i)
        .other          _Z9fill2DIdxPfS_S_i,@"STO_CUDA_ENTRY STV_DEFAULT"
_Z9fill2DIdxPfS_S_i:
.text._Z9fill2DIdxPfS_S_i:
[----:B------:R-:W-:Y:S01]  /*0000*/  LDC R1, c[0x0][0x37c] ;  /* 0x0000df00ff017b82 */ /* 0x000fe20000000800 */
[----:B------:R-:W0:Y:S01]  /*0010*/  S2R R0, SR_CTAID.Y ;  /* 0x0000000000007919 */ /* 0x000e220000002600 */
[----:B------:R-:W1:Y:S06]  /*0020*/  LDCU UR6, c[0x0][0x360] ;  /* 0x00006c00ff0677ac */ /* 0x000e6c0008000800 */
[----:B------:R-:W2:Y:S01]  /*0030*/  S2UR UR7, SR_CTAID.X ;  /* 0x00000000000779c3 */ /* 0x000ea20000002500 */
[----:B------:R-:W0:Y:S01]  /*0040*/  S2R R7, SR_TID.Y ;  /* 0x0000000000077919 */ /* 0x000e220000002200 */
[----:B------:R-:W0:Y:S01]  /*0050*/  LDCU UR4, c[0x0][0x364] ;  /* 0x00006c80ff0477ac */ /* 0x000e220008000800 */
[----:B------:R-:W1:Y:S05]  /*0060*/  S2R R5, SR_TID.X ;  /* 0x0000000000057919 */ /* 0x000e6a0000002100 */
[----:B------:R-:W2:Y:S08]  /*0070*/  LDC R9, c[0x0][0x370] ;  /* 0x0000dc00ff097b82 */ /* 0x000eb00000000800 */
[----:B------:R-:W3:Y:S01]  /*0080*/  LDC.64 R2, c[0x0][0x390] ;  /* 0x0000e400ff027b82 */ /* 0x000ee20000000a00 */
[----:B0-----:R-:W-:Y:S01]  /*0090*/  IMAD R0, R0, UR4, R7 ;  /* 0x0000000400007c24 */ /* 0x001fe2000f8e0207 */
[----:B------:R-:W0:Y:S03]  /*00a0*/  LDCU.64 UR4, c[0x0][0x358] ;  /* 0x00006b00ff0477ac */ /* 0x000e260008000a00 */
[----:B--2---:R-:W-:-:S04]  /*00b0*/  IMAD R0, R0, R9, UR7 ;  /* 0x0000000700007e24 */ /* 0x004fc8000f8e0209 */
[----:B-1----:R-:W-:-:S04]  /*00c0*/  IMAD R5, R0, UR6, R5 ;  /* 0x0000000600057c24 */ /* 0x002fc8000f8e0205 */
[----:B---3--:R-:W-:Y:S01]  /*00d0*/  IMAD.WIDE R2, R5, 0x4, R2 ;  /* 0x0000000405027825 */ /* 0x008fe200078e0202 */
[----:B------:R-:W-:-:S05]  /*00e0*/  I2FP.F32.S32 R5, R5 ;  /* 0x0000000500057245 */ /* 0x000fca0000201400 */
[----:B0-----:R-:W-:Y:S01]  /*00f0*/  STG.E desc[UR4][R2.64], R5 ;  /* 0x0000000502007986 */ /* 0x001fe2000c101904 */
[----:B------:R-:W-:Y:S05]  /*0100*/  EXIT ;  /* 0x000000000000794d */ /* 0x000fea0003800000 */
.L_x_8:
        /* <DEDUP_REMOVED lines=15> */
.L_x_11:


//--------------------- .nv.shared._Z18matmulKernelSharedPfS_S_iii --------------------------
	.section	.nv.shared._Z18matmulKernelSharedPfS_S_iii,"aw",@nobits
	.sectionflags	@""
	.align	4
.nv.shared._Z18matmulKernelSharedPfS_S_iii:
	.zero		9216


//--------------------- .nv.shared.reserved.0     --------------------------
	.section	.nv.shared.reserved.0,"aw",@nobits
	.weak		__nv_reservedSMEM_offset_0_alias
	.size		__nv_reservedSMEM_offset_0_alias, 0, 64
	.other		__nv_reservedSMEM_offset_0_alias,@"STO_CUDA_RESERVED_SHARED STV_DEFAULT"
__nv_reservedSMEM_offset_0_alias:
	.zero		0
	.zero		64


//--------------------- .nv.constant0._Z18matmulKernelSharedPfS_S_iii --------------------------
	.section	.nv.constant0._Z18matmulKernelSharedPfS_S_iii,"a",@progbits
	.sectionflags	@""
	.align	4
.nv.constant0._Z18matmulKernelSharedPfS_S_iii:
	.zero		932


//--------------------- .nv.constant0._Z17matmulKernelNaivePfS_S_iii --------------------------
	.section	.nv.constant0._Z17matmulKernelNaivePfS_S_iii,"a",@progbits
	.sectionflags	@""
	.align	4
.nv.constant0._Z17matmulKernelNaivePfS_S_iii:
	.zero		932


//--------------------- .nv.constant0._Z9fill2DIdxPfS_S_i --------------------------
	.section	.nv.constant0._Z9fill2DIdxPfS_S_i,"a",@progbits
	.sectionflags	@""
	.align	4
.nv.constant0._Z9fill2DIdxPfS_S_i:
	.zero		924


//--------------------- SYMBOLS --------------------------

	.type		.nv.reservedSmem.offset0,@object
	.size		.nv.reservedSmem.offset0,0x4
	.type		.nv.reservedSmem.cap,@object
	.size		.nv.reservedSmem.cap,0x4
